	.target	sm_100a

	.elftype	@"ET_EXEC"


//--------------------- .note.nv.tkinfo           --------------------------
	.section	.note.nv.tkinfo,"",@"SHT_NOTE"
	.sectionflags	@"SHF_NOTE_NV_TKINFO"
	.tkinfo
        /*0018*/ 	.word	0x00000081
        /*0030*/ 	.string	""
        /*0030*/ 	.string	"ptxas-blackwell"
        /*0030*/ 	.string	"Cuda compilation tools, release 12.9, V12.9.86"
        /*0030*/ 	.string	"Build cuda_12.9.r12.9/compiler.36037853_0"
        /*0030*/ 	.string	"-v  -suppress-debug-info  -lineinfo  -arch sm_100a "



//--------------------- .note.nv.cuver            --------------------------
	.section	.note.nv.cuver,"",@"SHT_NOTE"
	.sectionflags	@"SHF_NOTE_NV_CUVER"
        /*0018*/ 	.short	0x0001
        /*001a*/ 	.short	0x0064
        /*001c*/ 	.short	0x0001
        /*001e*/ 	.short	0x0000
        /*0020*/ 	.short	0x0001
        /*0022*/ 	.short	0x0000


//--------------------- .nv.info                  --------------------------
	.section	.nv.info,"",@"SHT_CUDA_INFO"
	.align	4


	//----- nvinfo : EIATTR_REGCOUNT
	.align		4
        /*0000*/ 	.byte	0x04, 0x2f
        /*0002*/ 	.short	(.L_4 - .L_3)
	.align		4
.L_3:
        /*0004*/ 	.word	index@(gluon_tcgen05)
        /*0008*/ 	.word	0x00000027


	//----- nvinfo : EIATTR_FRAME_SIZE
	.align		4
.L_4:
        /*000c*/ 	.byte	0x04, 0x11
        /*000e*/ 	.short	(.L_6 - .L_5)
	.align		4
.L_5:
        /*0010*/ 	.word	index@($__internal_2_$__cuda_sm10x_tcgen05_guardrail_trap_unallocated_columns_being_dealloced)
        /*0014*/ 	.word	0x00000000


	//----- nvinfo : EIATTR_FRAME_SIZE
	.align		4
.L_6:
        /*0018*/ 	.byte	0x04, 0x11
        /*001a*/ 	.short	(.L_8 - .L_7)
	.align		4
.L_7:
        /*001c*/ 	.word	index@($__internal_1_$__cuda_sm10x_tcgen05_guardrail_trap_phase_invalid_during_alloc)
        /*0020*/ 	.word	0x00000000


	//----- nvinfo : EIATTR_FRAME_SIZE
	.align		4
.L_8:
        /*0024*/ 	.byte	0x04, 0x11
        /*0026*/ 	.short	(.L_10 - .L_9)
	.align		4
.L_9:
        /*0028*/ 	.word	index@($__internal_0_$__cuda_sm10x_tcgen05_guardrail_trap_col_being_dealloced_not_returned_by_alloc)
        /*002c*/ 	.word	0x00000000


	//----- nvinfo : EIATTR_FRAME_SIZE
	.align		4
.L_10:
        /*0030*/ 	.byte	0x04, 0x11
        /*0032*/ 	.short	(.L_12 - .L_11)
	.align		4
.L_11:
        /*0034*/ 	.word	index@(gluon_tcgen05)
        /*0038*/ 	.word	0x00000000


	//----- nvinfo : EIATTR_MIN_STACK_SIZE
	.align		4
.L_12:
        /*003c*/ 	.byte	0x04, 0x12
        /*003e*/ 	.short	(.L_14 - .L_13)
	.align		4
.L_13:
        /*0040*/ 	.word	index@(gluon_tcgen05)
        /*0044*/ 	.word	0x00000000
.L_14:


//--------------------- .nv.info.gluon_tcgen05    --------------------------
	.section	.nv.info.gluon_tcgen05,"",@"SHT_CUDA_INFO"
	.sectionflags	@""
	.align	4


	//----- nvinfo : EIATTR_CUDA_API_VERSION
	.align		4
        /*0000*/ 	.byte	0x04, 0x37
        /*0002*/ 	.short	(.L_16 - .L_15)
.L_15:
        /*0004*/ 	.word	0x00000081


	//----- nvinfo : EIATTR_KPARAM_INFO
	.align		4
.L_16:
        /*0008*/ 	.byte	0x04, 0x17
        /*000a*/ 	.short	(.L_18 - .L_17)
.L_17:
        /*000c*/ 	.word	0x00000000
        /*0010*/ 	.short	0x000a
        /*0012*/ 	.short	0x0048
        /*0014*/ 	.byte	0x00, 0xf4, 0x21, 0x00


	//----- nvinfo : EIATTR_KPARAM_INFO
	.align		4
.L_18:
        /*0018*/ 	.byte	0x04, 0x17
        /*001a*/ 	.short	(.L_20 - .L_19)
.L_19:
        /*001c*/ 	.word	0x00000000
        /*0020*/ 	.short	0x0009
        /*0022*/ 	.short	0x0040
        /*0024*/ 	.byte	0x00, 0xf4, 0x21, 0x00


	//----- nvinfo : EIATTR_KPARAM_INFO
	.align		4
.L_20:
        /*0028*/ 	.byte	0x04, 0x17
        /*002a*/ 	.short	(.L_22 - .L_21)
.L_21:
        /*002c*/ 	.word	0x00000000
        /*0030*/ 	.short	0x0008
        /*0032*/ 	.short	0x0038
        /*0034*/ 	.byte	0x00, 0xf0, 0x21, 0x00


	//----- nvinfo : EIATTR_KPARAM_INFO
	.align		4
.L_22:
        /*0038*/ 	.byte	0x04, 0x17
        /*003a*/ 	.short	(.L_24 - .L_23)
.L_23:
        /*003c*/ 	.word	0x00000000
        /*0040*/ 	.short	0x0007
        /*0042*/ 	.short	0x0030
        /*0044*/ 	.byte	0x00, 0xf0, 0x21, 0x00


	//----- nvinfo : EIATTR_KPARAM_INFO
	.align		4
.L_24:
        /*0048*/ 	.byte	0x04, 0x17
        /*004a*/ 	.short	(.L_26 - .L_25)
.L_25:
        /*004c*/ 	.word	0x00000000
        /*0050*/ 	.short	0x0006
        /*0052*/ 	.short	0x0028
        /*0054*/ 	.byte	0x00, 0xf0, 0x21, 0x00


	//----- nvinfo : EIATTR_KPARAM_INFO
	.align		4
.L_26:
        /*0058*/ 	.byte	0x04, 0x17
        /*005a*/ 	.short	(.L_28 - .L_27)
.L_27:
        /*005c*/ 	.word	0x00000000
        /*0060*/ 	.short	0x0005
        /*0062*/ 	.short	0x0020
        /*0064*/ 	.byte	0x00, 0xf0, 0x11, 0x00


	//----- nvinfo : EIATTR_KPARAM_INFO
	.align		4
.L_28:
        /*0068*/ 	.byte	0x04, 0x17
        /*006a*/ 	.short	(.L_30 - .L_29)
.L_29:
        /*006c*/ 	.word	0x00000000
        /*0070*/ 	.short	0x0004
        /*0072*/ 	.short	0x001c
        /*0074*/ 	.byte	0x00, 0xf0, 0x11, 0x00


	//----- nvinfo : EIATTR_KPARAM_INFO
	.align		4
.L_30:
        /*0078*/ 	.byte	0x04, 0x17
        /*007a*/ 	.short	(.L_32 - .L_31)
.L_31:
        /*007c*/ 	.word	0x00000000
        /*0080*/ 	.short	0x0003
        /*0082*/ 	.short	0x0018
        /*0084*/ 	.byte	0x00, 0xf0, 0x11, 0x00


	//----- nvinfo : EIATTR_KPARAM_INFO
	.align		4
.L_32:
        /*0088*/ 	.byte	0x04, 0x17
        /*008a*/ 	.short	(.L_34 - .L_33)
.L_33:
        /*008c*/ 	.word	0x00000000
        /*0090*/ 	.short	0x0002
        /*0092*/ 	.short	0x0010
        /*0094*/ 	.byte	0x00, 0xf4, 0x21, 0x00


	//----- nvinfo : EIATTR_KPARAM_INFO
	.align		4
.L_34:
        /*0098*/ 	.byte	0x04, 0x17
        /*009a*/ 	.short	(.L_36 - .L_35)
.L_35:
        /*009c*/ 	.word	0x00000000
        /*00a0*/ 	.short	0x0001
        /*00a2*/ 	.short	0x0008
        /*00a4*/ 	.byte	0x00, 0xf4, 0x21, 0x00


	//----- nvinfo : EIATTR_KPARAM_INFO
	.align		4
.L_36:
        /*00a8*/ 	.byte	0x04, 0x17
        /*00aa*/ 	.short	(.L_38 - .L_37)
.L_37:
        /*00ac*/ 	.word	0x00000000
        /*00b0*/ 	.short	0x0000
        /*00b2*/ 	.short	0x0000
        /*00b4*/ 	.byte	0x00, 0xf4, 0x21, 0x00


	//----- nvinfo : EIATTR_AT_ENTRY_FRAGMENTS
	.align		4
.L_38:
        /*00b8*/ 	.byte	0x04, 0x4f
        /*00ba*/ 	.short	(.L_40 - .L_39)


	//   ....[0]....
.L_39:
        /*00bc*/ 	.word	0x00000004


	//----- nvinfo : EIATTR_RESERVED_SMEM_USED
	.align		4
.L_40:
        /*00c0*/ 	.byte	0x01, 0x41
	.zero		2


	//----- nvinfo : EIATTR_SPARSE_MMA_MASK
	.align		4
        /*00c4*/ 	.byte	0x03, 0x50
        /*00c6*/ 	.short	0x0000


	//----- nvinfo : EIATTR_TCGEN05_1CTA_USED
	.align		4
        /*00c8*/ 	.byte	0x01, 0x51
	.zero		2


	//----- nvinfo : EIATTR_MAXREG_COUNT
	.align		4
        /*00cc*/ 	.byte	0x03, 0x1b
        /*00ce*/ 	.short	0x00ff


	//----- nvinfo : EIATTR_NUM_BARRIERS
	.align		4
        /*00d0*/ 	.byte	0x02, 0x4c
        /*00d2*/ 	.byte	0x01
	.zero		1


	//----- nvinfo : EIATTR_INT_WARP_WIDE_INSTR_OFFSETS
	.align		4
        /*00d4*/ 	.byte	0x04, 0x31
        /*00d6*/ 	.short	(.L_42 - .L_41)


	//   ....[0]....
.L_41:
        /*00d8*/ 	.word	0x00001750


	//   ....[1]....
        /*00dc*/ 	.word	0x00001770


	//   ....[2]....
        /*00e0*/ 	.word	0x000017f0


	//   ....[3]....
        /*00e4*/ 	.word	0x00001910


	//   ....[4]....
        /*00e8*/ 	.word	0x00001920


	//   ....[5]....
        /*00ec*/ 	.word	0x00001930


	//   ....[6]....
        /*00f0*/ 	.word	0x00001940


	//   ....[7]....
        /*00f4*/ 	.word	0x00001b90


	//   ....[8]....
        /*00f8*/ 	.word	0x00001ba0


	//   ....[9]....
        /*00fc*/ 	.word	0x00001cc0


	//   ....[10]....
        /*0100*/ 	.word	0x00001cd0


	//   ....[11]....
        /*0104*/ 	.word	0x00001d20


	//   ....[12]....
        /*0108*/ 	.word	0x00001d60


	//   ....[13]....
        /*010c*/ 	.word	0x00001e90


	//   ....[14]....
        /*0110*/ 	.word	0x00001ea0


	//   ....[15]....
        /*0114*/ 	.word	0x000020d0


	//   ....[16]....
        /*0118*/ 	.word	0x000020e0


	//   ....[17]....
        /*011c*/ 	.word	0x00002480


	//   ....[18]....
        /*0120*/ 	.word	0x000024d0


	//----- nvinfo : EIATTR_COOP_GROUP_MASK_REGIDS
	.align		4
.L_42:
        /*0124*/ 	.byte	0x04, 0x29
        /*0126*/ 	.short	(.L_44 - .L_43)


	//   ....[0]....
.L_43:
        /*0128*/ 	.word	0xffffffff


	//   ....[1]....
        /*012c*/ 	.word	0xffffffff


	//   ....[2]....
        /*0130*/ 	.word	0xffffffff


	//   ....[3]....
        /*0134*/ 	.word	0xffffffff


	//   ....[4]....
        /*0138*/ 	.word	0xffffffff


	//   ....[5]....
        /*013c*/ 	.word	0xffffffff


	//   ....[6]....
        /*0140*/ 	.word	0xffffffff


	//   ....[7]....
        /*0144*/ 	.word	0xffffffff


	//   ....[8]....
        /*0148*/ 	.word	0xffffffff


	//   ....[9]....
        /*014c*/ 	.word	0xffffffff


	//----- nvinfo : EIATTR_COOP_GROUP_INSTR_OFFSETS
	.align		4
.L_44:
        /*0150*/ 	.byte	0x04, 0x28
        /*0152*/ 	.short	(.L_46 - .L_45)


	//   ....[0]....
.L_45:
        /*0154*/ 	.word	0x00000050


	//   ....[1]....
        /*0158*/ 	.word	0x00000310


	//   ....[2]....
        /*015c*/ 	.word	0x00000500


	//   ....[3]....
        /*0160*/ 	.word	0x000009c0


	//   ....[4]....
        /*0164*/ 	.word	0x00000b00


	//   ....[5]....
        /*0168*/ 	.word	0x00000fb0


	//   ....[6]....
        /*016c*/ 	.word	0x000010f0


	//   ....[7]....
        /*0170*/ 	.word	0x000015e0


	//   ....[8]....
        /*0174*/ 	.word	0x00002310


	//   ....[9]....
        /*0178*/ 	.word	0x00002580


	//----- nvinfo : EIATTR_VRC_CTA_INIT_COUNT
	.align		4
.L_46:
        /*017c*/ 	.byte	0x02, 0x4a
        /*017e*/ 	.byte	0x80
	.zero		1


	//----- nvinfo : EIATTR_MBARRIER_INSTR_OFFSETS
	.align		4
        /*0180*/ 	.byte	0x04, 0x39
        /*0182*/ 	.short	(.L_48 - .L_47)


	//   ....[0]....
.L_47:
        /*0184*/ 	.word	0x00001810
        /*0188*/ 	.word	0x000000ff
        /*018c*/ 	.word	0x00003000
        /*0190*/ 	.short	0x0100
        /*0192*/ 	.byte	0x08
	.zero		1


	//   ....[1]....
        /*0194*/ 	.word	0x00001820
        /*0198*/ 	.word	0x000000ff
        /*019c*/ 	.word	0x00003010
        /*01a0*/ 	.short	0x0100
        /*01a2*/ 	.byte	0x08
	.zero		1


	//   ....[2]....
        /*01a4*/ 	.word	0x00001ab0
        /*01a8*/ 	.word	0x000000ff
        /*01ac*/ 	.word	0x00003000
        /*01b0*/ 	.short	0x010a
        /*01b2*/ 	.byte	0x08
	.zero		1


	//   ....[3]....
        /*01b4*/ 	.word	0x00001bf0
        /*01b8*/ 	.word	0x000000ff
        /*01bc*/ 	.word	0x00003010
        /*01c0*/ 	.short	0x010a
        /*01c2*/ 	.byte	0x08
	.zero		1


	//   ....[4]....
        /*01c4*/ 	.word	0x00001dd0
        /*01c8*/ 	.word	0x000000ff
        /*01cc*/ 	.word	0x00003000
        /*01d0*/ 	.short	0x010a
        /*01d2*/ 	.byte	0x08
	.zero		1


	//   ....[5]....
        /*01d4*/ 	.word	0x00001ee0
        /*01d8*/ 	.word	0x000000ff
        /*01dc*/ 	.word	0x00003010
        /*01e0*/ 	.short	0x010a
        /*01e2*/ 	.byte	0x08
	.zero		1


	//   ....[6]....
        /*01e4*/ 	.word	0x00001f70
        /*01e8*/ 	.word	0x000000ff
        /*01ec*/ 	.word	0x00003000
        /*01f0*/ 	.short	0x0108
        /*01f2*/ 	.byte	0x08
	.zero		1


	//   ....[7]....
        /*01f4*/ 	.word	0x00001f80
        /*01f8*/ 	.word	0x000000ff
        /*01fc*/ 	.word	0x00003010
        /*0200*/ 	.short	0x0108
        /*0202*/ 	.byte	0x08
	.zero		1


	//   ....[8]....
        /*0204*/ 	.word	0x000025a0
        /*0208*/ 	.word	0x000000ff
        /*020c*/ 	.word	0x00003000
        /*0210*/ 	.short	0x010a
        /*0212*/ 	.byte	0x08
	.zero		1


	//   ....[9]....
        /*0214*/ 	.word	0x000025d0
        /*0218*/ 	.word	0x000000ff
        /*021c*/ 	.word	0x00003010
        /*0220*/ 	.short	0x010a
        /*0222*/ 	.byte	0x08
	.zero		1


	//   ....[10]....
        /*0224*/ 	.word	0x00002600
        /*0228*/ 	.word	0x000000ff
        /*022c*/ 	.word	0x00003000
        /*0230*/ 	.short	0x010a
        /*0232*/ 	.byte	0x08
	.zero		1


	//   ....[11]....
        /*0234*/ 	.word	0x00002630
        /*0238*/ 	.word	0x000000ff
        /*023c*/ 	.word	0x00003010
        /*0240*/ 	.short	0x010a
        /*0242*/ 	.byte	0x08
	.zero		1


	//----- nvinfo : EIATTR_NUM_MBARRIERS
	.align		4
.L_48:
        /*0244*/ 	.byte	0x03, 0x38
        /*0246*/ 	.short	0x0002


	//----- nvinfo : EIATTR_EXIT_INSTR_OFFSETS
	.align		4
        /*0248*/ 	.byte	0x04, 0x1c
        /*024a*/ 	.short	(.L_50 - .L_49)


	//   ....[0]....
.L_49:
        /*024c*/ 	.word	0x00002590


	//----- nvinfo : EIATTR_REQNTID
	.align		4
.L_50:
        /*0250*/ 	.byte	0x04, 0x10
        /*0252*/ 	.short	(.L_52 - .L_51)
.L_51:
        /*0254*/ 	.word	0x00000100
        /*0258*/ 	.word	0x00000001
        /*025c*/ 	.word	0x00000001


	//----- nvinfo : EIATTR_CRS_STACK_SIZE
	.align		4
.L_52:
        /*0260*/ 	.byte	0x04, 0x1e
        /*0262*/ 	.short	(.L_54 - .L_53)
.L_53:
        /*0264*/ 	.word	0x00000000


	//----- nvinfo : EIATTR_CBANK_PARAM_SIZE
	.align		4
.L_54:
        /*0268*/ 	.byte	0x03, 0x19
        /*026a*/ 	.short	0x0050


	//----- nvinfo : EIATTR_PARAM_CBANK
	.align		4
        /*026c*/ 	.byte	0x04, 0x0a
        /*026e*/ 	.short	(.L_56 - .L_55)
	.align		4
.L_55:
        /*0270*/ 	.word	index@(.nv.constant0.gluon_tcgen05)
        /*0274*/ 	.short	0x0380
        /*0276*/ 	.short	0x0050


	//----- nvinfo : EIATTR_SW_WAR
	.align		4
.L_56:
        /*0278*/ 	.byte	0x04, 0x36
        /*027a*/ 	.short	(.L_58 - .L_57)
.L_57:
        /*027c*/ 	.word	0x00000008
.L_58:


//--------------------- .nv.compat                --------------------------
	.section	.nv.compat,"",@"SHT_CUDA_COMPAT_INFO"
	.align	4
        /*0000*/ 	.byte	0x02, 0x02, 0x02, 0x00, 0x02, 0x05, 0x05, 0x00, 0x02, 0x03, 0x03, 0x00, 0x02, 0x06, 0x01, 0x00


//--------------------- .nv.callgraph             --------------------------
	.section	.nv.callgraph,"",@"SHT_CUDA_CALLGRAPH"
	.align	4
	.sectionentsize	8
	.align		4
        /*0000*/ 	.word	0x00000000
	.align		4
        /*0004*/ 	.word	0xffffffff
	.align		4
        /*0008*/ 	.word	0x00000000
	.align		4
        /*000c*/ 	.word	0xfffffffe
	.align		4
        /*0010*/ 	.word	0x00000000
	.align		4
        /*0014*/ 	.word	0xfffffffd
	.align		4
        /*0018*/ 	.word	0x00000000
	.align		4
        /*001c*/ 	.word	0xfffffffc


//--------------------- .text.gluon_tcgen05       --------------------------
	.section	.text.gluon_tcgen05,"ax",@progbits
	.align	128
        .global         gluon_tcgen05
        .type           gluon_tcgen05,@function
        .size           gluon_tcgen05,(.L_x_73 - gluon_tcgen05)
        .other          gluon_tcgen05,@"STO_CUDA_ENTRY STV_DEFAULT"
gluon_tcgen05:
.text.gluon_tcgen05:
[----:B------:R-:W1:Y:S01]  /*0000*/  LDC R1, c[0x0][0x37c] ;  /* 0x0000df00ff017b82 */ /* 0x000e620000000800 */
[----:B------:R-:W2:Y:S02]  /*0010*/  S2R R0, SR_TID.X ;  /* 0x0000000000007919 */ /* 0x000ea40000002100 */
[----:B--2---:R-:W-:-:S13]  /*0020*/  ISETP.GE.U32.AND P2, PT, R0, 0x20, PT ;  /* 0x000000200000780c */ /* 0x004fda0003f46070 */
[----:B------:R-:W-:Y:S05]  /*0030*/  @P2 BRA `(.L_x_0) ;  /* 0x0000000000b82947 */ /* 0x000fea0003800000 */
[----:B------:R-:W2:Y:S01]  /*0040*/  S2UR UR6, SR_CgaCtaId ;  /* 0x00000000000679c3 */ /* 0x000ea20000008800 */
[----:B------:R-:W-:Y:S01]  /*0050*/  NOP ;  /* 0x0000000000007918 */ /* 0x000fe20000000000 */
[----:B------:R-:W-:Y:S02]  /*0060*/  UMOV UR4, 0x40 ;  /* 0x0000004000047882 */ /* 0x000fe40000000000 */
[----:B--2---:R-:W-:-:S09]  /*0070*/  ULEA UR4, UR6, UR4, 0x18 ;  /* 0x0000000406047291 */ /* 0x004fd2000f8ec0ff */
[----:B------:R-:W2:Y:S01]  /*0080*/  LDS.U8 R2, [UR4] ;  /* 0x00000004ff027984 */ /* 0x000ea20008000000 */
[----:B------:R-:W-:Y:S02]  /*0090*/  UMOV UR4, 0x400 ;  /* 0x0000040000047882 */ /* 0x000fe40000000000 */
[----:B------:R-:W-:Y:S01]  /*00a0*/  ULEA UR4, UR6, UR4, 0x18 ;  /* 0x0000000406047291 */ /* 0x000fe2000f8ec0ff */
[----:B--2---:R-:W-:-:S13]  /*00b0*/  ISETP.NE.AND P0, PT, R2, RZ, PT ;  /* 0x000000ff0200720c */ /* 0x004fda0003f05270 */
[----:B------:R-:W-:Y:S05]  /*00c0*/  @P0 BRA `(.L_x_1) ;  /* 0x00000000007c0947 */ /* 0x000fea0003800000 */
[----:B------:R-:W-:-:S13]  /*00d0*/  ELECT P0, URZ, PT ;  /* 0x0000000000ff782f */ /* 0x000fda0003800000 */
[----:B------:R-:W-:Y:S05]  /*00e0*/  @!P0 BRA `(.L_x_2) ;  /* 0x0000000000848947 */ /* 0x000fea0003800000 */
[----:B------:R-:W-:Y:S01]  /*00f0*/  UMOV UR5, 0x2 ;  /* 0x0000000200057882 */ /* 0x000fe20000000000 */
[----:B------:R-:W-:Y:S02]  /*0100*/  IMAD.MOV.U32 R5, RZ, RZ, 0x1 ;  /* 0x00000001ff057424 */ /* 0x000fe400078e00ff */
[----:B------:R-:W-:Y:S02]  /*0110*/  IMAD.MOV.U32 R3, RZ, RZ, 0x3 ;  /* 0x00000003ff037424 */ /* 0x000fe400078e00ff */
[----:B------:R-:W-:Y:S04]  /*0120*/  DEPBAR.LE SB2, 0x36 ;  /* 0x0000ad800000791a */ /* 0x000fe80000000000 */
[----:B------:R-:W2:Y:S02]  /*0130*/  UTCATOMSWS.FIND_AND_SET.ALIGN UP0, UR5, UR5 ;  /* 0x00000005000575e3 */ /* 0x000ea40008000800 */
[----:B--2---:R-:W-:-:S04]  /*0140*/  PLOP3.LUT P0, PT, PT, PT, UP0, 0x80, 0x8 ;  /* 0x000000000008781c */ /* 0x004fc80003f0f008 */
[----:B------:R-:W-:-:S04]  /*0150*/  SEL R2, RZ, 0xffffffff, !P0 ;  /* 0xffffffffff027807 */ /* 0x000fc80004000000 */
[----:B------:R-:W-:Y:S01]  /*0160*/  ISETP.NE.AND P0, PT, R2, RZ, PT ;  /* 0x000000ff0200720c */ /* 0x000fe20003f05270 */
[----:B------:R-:W-:-:S12]  /*0170*/  IMAD.U32 R2, RZ, RZ, UR5 ;  /* 0x00000005ff027e24 */ /* 0x000fd8000f8e00ff */
[----:B------:R-:W-:Y:S05]  /*0180*/  @P0 BRA `(.L_x_3) ;  /* 0x0000000000240947 */ /* 0x000fea0003800000 */
.L_x_4:
[----:B------:R-:W-:Y:S05]  /*0190*/  NANOSLEEP 0x64 ;  /* 0x000000640000795d */ /* 0x000fea0003800000 */
[----:B------:R-:W-:-:S05]  /*01a0*/  UMOV UR5, 0x2 ;  /* 0x0000000200057882 */ /* 0x000fca0000000000 */
[----:B------:R-:W-:Y:S04]  /*01b0*/  DEPBAR.LE SB2, 0x36 ;  /* 0x0000ad800000791a */ /* 0x000fe80000000000 */
[----:B------:R-:W2:Y:S02]  /*01c0*/  UTCATOMSWS.FIND_AND_SET.ALIGN UP0, UR5, UR5 ;  /* 0x00000005000575e3 */ /* 0x000ea40008000800 */
[----:B--2---:R-:W-:-:S04]  /*01d0*/  PLOP3.LUT P0, PT, PT, PT, UP0, 0x80, 0x8 ;  /* 0x000000000008781c */ /* 0x004fc80003f0f008 */
[----:B------:R-:W-:-:S04]  /*01e0*/  SEL R2, RZ, 0xffffffff, !P0 ;  /* 0xffffffffff027807 */ /* 0x000fc80004000000 */
[----:B------:R-:W-:Y:S01]  /*01f0*/  ISETP.NE.AND P0, PT, R2, RZ, PT ;  /* 0x000000ff0200720c */ /* 0x000fe20003f05270 */
[----:B------:R-:W-:-:S12]  /*0200*/  IMAD.U32 R2, RZ, RZ, UR5 ;  /* 0x00000005ff027e24 */ /* 0x000fd8000f8e00ff */
[----:B------:R-:W-:Y:S05]  /*0210*/  @!P0 BRA `(.L_x_4) ;  /* 0xfffffffc00dc8947 */ /* 0x000fea000383ffff */
.L_x_3:
[C---:B------:R-:W-:Y:S01]  /*0220*/  VIADD R4, R2.reuse, 0x10 ;  /* 0x0000001002047836 */ /* 0x040fe20000000000 */
[----:B------:R-:W-:Y:S01]  /*0230*/  UMOV UR5, 0x50 ;  /* 0x0000005000057882 */ /* 0x000fe20000000000 */
[----:B------:R-:W-:Y:S01]  /*0240*/  SHF.L.U32 R3, R3, R2, RZ ;  /* 0x0000000203037219 */ /* 0x000fe200000006ff */
[----:B------:R-:W-:Y:S01]  /*0250*/  ULEA UR5, UR6, UR5, 0x18 ;  /* 0x0000000506057291 */ /* 0x000fe2000f8ec0ff */
[----:B------:R-:W-:Y:S01]  /*0260*/  IMAD.SHL.U32 R2, R2, 0x20, RZ ;  /* 0x0000002002027824 */ /* 0x000fe200078e00ff */
[----:B------:R-:W-:-:S04]  /*0270*/  SHF.L.U32 R4, R5, R4, RZ ;  /* 0x0000000405047219 */ /* 0x000fc800000006ff */
[----:B------:R-:W-:-:S05]  /*0280*/  LOP3.LUT R3, R4, R3, RZ, 0xfc, !PT ;  /* 0x0000000304037212 */ /* 0x000fca00078efcff */
[----:B------:R2:W-:Y:S04]  /*0290*/  ATOMS.OR RZ, [UR5], R3 ;  /* 0x00000003ffff798c */ /* 0x0005e8000b000005 */
[----:B------:R2:W-:Y:S01]  /*02a0*/  STS [UR4], R2 ;  /* 0x00000002ff007988 */ /* 0x0005e20008000804 */
[----:B------:R-:W-:Y:S05]  /*02b0*/  BRA `(.L_x_2) ;  /* 0x0000000000107947 */ /* 0x000fea0003800000 */
.L_x_1:
[----:B------:R-:W-:Y:S01]  /*02c0*/  IMAD.MOV.U32 R3, RZ, RZ, -0x1 ;  /* 0xffffffffff037424 */ /* 0x000fe200078e00ff */
[----:B------:R-:W-:-:S04]  /*02d0*/  MOV R2, 0x300 ;  /* 0x0000030000027802 */ /* 0x000fc80000000f00 */
[----:B------:R2:W-:Y:S03]  /*02e0*/  STS [UR4], R3 ;  /* 0x00000003ff007988 */ /* 0x0005e60008000804 */
[----:B-12---:R-:W-:Y:S05]  /*02f0*/  CALL.REL.NOINC `($__internal_1_$__cuda_sm10x_tcgen05_guardrail_trap_phase_invalid_during_alloc) ;  /* 0x0000002000e47944 */ /* 0x006fea0003c00000 */
.L_x_2:
[----:B------:R-:W-:Y:S05]  /*0300*/  WARPSYNC.ALL ;  /* 0x0000000000007948 */ /* 0x000fea0003800000 */
[----:B------:R-:W-:Y:S01]  /*0310*/  NOP ;  /* 0x0000000000007918 */ /* 0x000fe20000000000 */
.L_x_0:
[----:B------:R-:W3:Y:S08]  /*0320*/  S2UR UR4, SR_CgaCtaId ;  /* 0x00000000000479c3 */ /* 0x000ef00000008800 */
[----:B------:R-:W-:Y:S01]  /*0330*/  BAR.SYNC.DEFER_BLOCKING 0x0 ;  /* 0x0000000000007b1d */ /* 0x000fe20000010000 */
[----:B------:R-:W-:-:S05]  /*0340*/  LOP3.LUT R36, R0, 0xff, RZ, 0xc0, !PT ;  /* 0x000000ff00247812 */ /* 0x000fca00078ec0ff */
[----:B------:R-:W-:Y:S02]  /*0350*/  UMOV UR8, 0x400 ;  /* 0x0000040000087882 */ /* 0x000fe40000000000 */
[----:B--2---:R-:W2:Y:S08]  /*0360*/  LDC R3, c[0x0][0x398] ;  /* 0x0000e600ff037b82 */ /* 0x004eb00000000800 */
[----:B------:R-:W4:Y:S01]  /*0370*/  LDC R7, c[0x0][0x3a0] ;  /* 0x0000e800ff077b82 */ /* 0x000f220000000800 */
[----:B---3--:R-:W-:-:S07]  /*0380*/  ULEA UR8, UR4, UR8, 0x18 ;  /* 0x0000000804087291 */ /* 0x008fce000f8ec0ff */
[----:B------:R-:W3:Y:S02]  /*0390*/  S2UR UR26, SR_CTAID.Y ;  /* 0x00000000001a79c3 */ /* 0x000ee40000002600 */
[----:B------:R-:W5:Y:S06]  /*03a0*/  LDS R4, [UR8] ;  /* 0x00000008ff047984 */ /* 0x000f6c0008000800 */
[----:B------:R-:W-:Y:S06]  /*03b0*/  BAR.SYNC.DEFER_BLOCKING 0x0 ;  /* 0x0000000000007b1d */ /* 0x000fec0000010000 */
[----:B------:R-:W-:Y:S05]  /*03c0*/  @P2 BRA `(.L_x_5) ;  /* 0x0000000000182947 */ /* 0x000fea0003800000 */
[----:B------:R-:W-:Y:S01]  /*03d0*/  ELECT P0, URZ, PT ;  /* 0x0000000000ff782f */ /* 0x000fe20003800000 */
[----:B------:R-:W-:Y:S01]  /*03e0*/  IMAD.MOV.U32 R2, RZ, RZ, 0x1 ;  /* 0x00000001ff027424 */ /* 0x000fe200078e00ff */
[----:B------:R-:W-:Y:S01]  /*03f0*/  UMOV UR5, 0x40 ;  /* 0x0000004000057882 */ /* 0x000fe20000000000 */
[----:B------:R-:W-:Y:S01]  /*0400*/  UVIRTCOUNT.DEALLOC.SMPOOL 0x80 ;  /* 0x000000800000784c */ /* 0x000fe20000000000 */
[----:B------:R-:W-:-:S09]  /*0410*/  ULEA UR5, UR4, UR5, 0x18 ;  /* 0x0000000504057291 */ /* 0x000fd2000f8ec0ff */
[----:B------:R5:W-:Y:S03]  /*0420*/  @P0 STS.U8 [UR5], R2 ;  /* 0x00000002ff000988 */ /* 0x000be60008000005 */
.L_x_5:
[----:B------:R-:W5:Y:S01]  /*0430*/  S2UR UR4, SR_CTAID.Z ;  /* 0x00000000000479c3 */ /* 0x000f620000002700 */
[----:B------:R-:W4:Y:S01]  /*0440*/  LDCU UR5, c[0x0][0x370] ;  /* 0x00006e00ff0577ac */ /* 0x000f220008000800 */
[C---:B------:R-:W-:Y:S01]  /*0450*/  ISETP.GE.U32.AND P0, PT, R36.reuse, 0x20, PT ;  /* 0x000000202400780c */ /* 0x040fe20003f06070 */
[----:B--2--5:R-:W-:Y:S01]  /*0460*/  VIADD R2, R3, 0xffffffff ;  /* 0xffffffff03027836 */ /* 0x024fe20000000000 */
[C---:B------:R-:W-:Y:S01]  /*0470*/  ISETP.NE.U32.AND P3, PT, R36.reuse, RZ, PT ;  /* 0x000000ff2400720c */ /* 0x040fe20003f65070 */
[----:B------:R-:W2:Y:S01]  /*0480*/  LDCU UR6, c[0x0][0x374] ;  /* 0x00006e80ff0677ac */ /* 0x000ea20008000800 */
[----:B------:R-:W-:Y:S01]  /*0490*/  LEA R10, R36, UR8, 0x2 ;  /* 0x00000008240a7c11 */ /* 0x000fe2000f8e10ff */
[----:B----4-:R-:W-:Y:S01]  /*04a0*/  VIADD R11, R7, 0xffffffff ;  /* 0xffffffff070b7836 */ /* 0x010fe20000000000 */
[----:B------:R-:W4:Y:S01]  /*04b0*/  S2UR UR11, SR_CTAID.X ;  /* 0x00000000000b79c3 */ /* 0x000f220000002500 */
[----:B------:R-:W5:Y:S01]  /*04c0*/  LDCU.64 UR16, c[0x0][0x3c0] ;  /* 0x00007800ff1077ac */ /* 0x000f620008000a00 */
[----:B------:R-:W-:Y:S01]  /*04d0*/  R2UR UR29, R4 ;  /* 0x00000000041d72ca */ /* 0x000fe200000e0000 */
[----:B------:R-:W-:Y:S04]  /*04e0*/  BSSY.RECONVERGENT B0, `(.L_x_6) ;  /* 0x0000011000007945 */ /* 0x000fe80003800200 */
[----:B------:R3:W-:Y:S01]  /*04f0*/  @!P0 STS [R10], RZ ;  /* 0x000000ff0a008388 */ /* 0x0007e20000000800 */
[----:B------:R-:W-:-:S03]  /*0500*/  NOP ;  /* 0x0000000000007918 */ /* 0x000fc60000000000 */
[----:B------:R3:W-:Y:S02]  /*0510*/  @!P3 STS [UR8+0x24], R2 ;  /* 0x00002402ff00b988 */ /* 0x0007e40008000808 */
[----:B--23--:R-:W-:Y:S02]  /*0520*/  UIMAD UR4, UR4, UR6, UR26 ;  /* 0x00000006040472a4 */ /* 0x00cfe4000f8e021a */
[----:B------:R2:W-:Y:S02]  /*0530*/  @!P3 STS [UR8+0x20], R11 ;  /* 0x0000200bff00b988 */ /* 0x0005e40008000808 */
[----:B----4-:R-:W-:-:S04]  /*0540*/  UIMAD UR4, UR4, UR5, UR11 ;  /* 0x00000005040472a4 */ /* 0x010fc8000f8e020b */
[----:B------:R-:W-:-:S04]  /*0550*/  UIMAD UR4, UR4, 0x180, URZ ;  /* 0x00000180040478a4 */ /* 0x000fc8000f8e02ff */
[----:B-----5:R-:W-:-:S04]  /*0560*/  UIADD3 UR12, UP0, UPT, UR4, UR16, URZ ;  /* 0x00000010040c7290 */ /* 0x020fc8000ff1e0ff */
[----:B------:R-:W-:Y:S01]  /*0570*/  ULEA.HI.X.SX32 UR13, UR4, UR17, 0x1, UP0 ;  /* 0x00000011040d7291 */ /* 0x000fe200080f0eff */
[----:B--2---:R-:W-:Y:S11]  /*0580*/  @P3 BRA `(.L_x_7) ;  /* 0x0000000000183947 */ /* 0x004ff60003800000 */
[----:B------:R-:W2:Y:S01]  /*0590*/  LDS R3, [UR8+0x8] ;  /* 0x00000808ff037984 */ /* 0x000ea20008000800 */
[----:B------:R-:W3:Y:S01]  /*05a0*/  LDC.64 R8, c[0x0][0x380] ;  /* 0x0000e000ff087b82 */ /* 0x000ee20000000a00 */
[----:B------:R-:W-:Y:S02]  /*05b0*/  IMAD.MOV.U32 R4, RZ, RZ, 0x70 ;  /* 0x00000070ff047424 */ /* 0x000fe400078e00ff */
[----:B---3--:R3:W-:Y:S03]  /*05c0*/  STS.64 [UR8], R8 ;  /* 0x00000008ff007988 */ /* 0x0087e60008000a08 */
[----:B--2---:R-:W-:-:S05]  /*05d0*/  LOP3.LUT R3, R3, 0x10, R4, 0xd8, !PT ;  /* 0x0000001003037812 */ /* 0x004fca00078ed804 */
[----:B------:R3:W-:Y:S02]  /*05e0*/  STS [UR8+0x8], R3 ;  /* 0x00000803ff007988 */ /* 0x0007e40008000808 */
.L_x_7:
[----:B------:R-:W-:Y:S05]  /*05f0*/  BSYNC.RECONVERGENT B0 ;  /* 0x0000000000007941 */ /* 0x000fea0003800200 */
.L_x_6:
[----:B------:R-:W-:Y:S04]  /*0600*/  BSSY.RECONVERGENT B0, `(.L_x_8) ;  /* 0x000000a000007945 */ /* 0x000fe80003800200 */
[----:B------:R-:W-:Y:S05]  /*0610*/  @P3 BRA `(.L_x_9) ;  /* 0x0000000000203947 */ /* 0x000fea0003800000 */
[----:B---3--:R-:W2:Y:S01]  /*0620*/  LDS R3, [UR8+0x34] ;  /* 0x00003408ff037984 */ /* 0x008ea20008000800 */
[----:B------:R-:W-:Y:S02]  /*0630*/  IMAD.MOV.U32 R4, RZ, RZ, 0x1f000000 ;  /* 0x1f000000ff047424 */ /* 0x000fe400078e00ff */
[----:B------:R-:W-:Y:S01]  /*0640*/  @!P3 IMAD.MOV.U32 R5, RZ, RZ, 0x7f ;  /* 0x0000007fff05b424 */ /* 0x000fe200078e00ff */
[----:B------:R-:W3:Y:S02]  /*0650*/  @!P3 LDS R6, [UR8+0x38] ;  /* 0x00003808ff06b984 */ /* 0x000ee40008000800 */
[----:B--2---:R-:W-:Y:S02]  /*0660*/  LOP3.LUT R3, R3, 0xff000000, R4, 0xb8, !PT ;  /* 0xff00000003037812 */ /* 0x004fe400078eb804 */
[----:B---3--:R-:W-:-:S03]  /*0670*/  @!P3 LOP3.LUT R4, R6, 0xff, R5, 0xb8, !PT ;  /* 0x000000ff0604b812 */ /* 0x008fc600078eb805 */
[----:B------:R2:W-:Y:S04]  /*0680*/  STS [UR8+0x34], R3 ;  /* 0x00003403ff007988 */ /* 0x0005e80008000808 */
[----:B------:R2:W-:Y:S02]  /*0690*/  @!P3 STS [UR8+0x38], R4 ;  /* 0x00003804ff00b988 */ /* 0x0005e40008000808 */
.L_x_9:
[----:B------:R-:W-:Y:S05]  /*06a0*/  BSYNC.RECONVERGENT B0 ;  /* 0x0000000000007941 */ /* 0x000fea0003800200 */
.L_x_8:
[----:B------:R-:W-:Y:S04]  /*06b0*/  BSSY.RECONVERGENT B0, `(.L_x_10) ;  /* 0x000000e000007945 */ /* 0x000fe80003800200 */
[----:B------:R-:W-:Y:S05]  /*06c0*/  @P3 BRA `(.L_x_11) ;  /* 0x0000000000303947 */ /* 0x000fea0003800000 */
[----:B--2---:R-:W2:Y:S01]  /*06d0*/  LDS R4, [UR8+0x34] ;  /* 0x00003408ff047984 */ /* 0x004ea20008000800 */
[----:B---3--:R-:W3:Y:S03]  /*06e0*/  LDC.64 R8, c[0x0][0x3a8] ;  /* 0x0000ea00ff087b82 */ /* 0x008ee60000000a00 */
[----:B------:R-:W4:Y:S01]  /*06f0*/  LDS R3, [UR8+0x1c] ;  /* 0x00001c08ff037984 */ /* 0x000f220008000800 */
[C---:B---3--:R-:W-:Y:S01]  /*0700*/  SHF.L.U64.HI R6, R8.reuse, 0x1, R9 ;  /* 0x0000000108067819 */ /* 0x048fe20000010209 */
[----:B------:R-:W-:-:S03]  /*0710*/  IMAD.SHL.U32 R5, R8, 0x2, RZ ;  /* 0x0000000208057824 */ /* 0x000fc600078e00ff */
[--C-:B------:R-:W-:Y:S02]  /*0720*/  SHF.R.U32.HI R8, RZ, 0x4, R6.reuse ;  /* 0x00000004ff087819 */ /* 0x100fe40000011606 */
[----:B------:R-:W-:-:S05]  /*0730*/  SHF.R.U64 R5, R5, 0x4, R6 ;  /* 0x0000000405057819 */ /* 0x000fca0000001206 */
[----:B------:R5:W-:Y:S01]  /*0740*/  STS [UR8+0xc], R5 ;  /* 0x00000c05ff007988 */ /* 0x000be20008000808 */
[----:B--2---:R-:W-:Y:S02]  /*0750*/  LOP3.LUT R4, R4, 0x7, RZ, 0xb8, !PT ;  /* 0x0000000704047812 */ /* 0x004fe400078eb8ff */
[----:B----4-:R-:W-:-:S03]  /*0760*/  LOP3.LUT R3, R3, 0xf, R8, 0xb8, !PT ;  /* 0x0000000f03037812 */ /* 0x010fc600078eb808 */
[----:B------:R5:W-:Y:S04]  /*0770*/  STS [UR8+0x34], R4 ;  /* 0x00003404ff007988 */ /* 0x000be80008000808 */
[----:B------:R5:W-:Y:S02]  /*0780*/  STS [UR8+0x1c], R3 ;  /* 0x00001c03ff007988 */ /* 0x000be40008000808 */
.L_x_11:
[----:B------:R-:W-:Y:S05]  /*0790*/  BSYNC.RECONVERGENT B0 ;  /* 0x0000000000007941 */ /* 0x000fea0003800200 */
.L_x_10:
[----:B------:R-:W-:Y:S04]  /*07a0*/  BSSY.RECONVERGENT B1, `(.L_x_12) ;  /* 0x000001a000017945 */ /* 0x000fe80003800200 */
[----:B------:R-:W-:Y:S04]  /*07b0*/  BSSY.RELIABLE B0, `(.L_x_13) ;  /* 0x0000015000007945 */ /* 0x000fe80003800100 */
[----:B------:R-:W-:Y:S05]  /*07c0*/  @P3 BRA `(.L_x_14) ;  /* 0x0000000000203947 */ /* 0x000fea0003800000 */
[----:B--23-5:R-:W2:Y:S02]  /*07d0*/  LDS R3, [UR8+0x34] ;  /* 0x00003408ff037984 */ /* 0x02cea40008000800 */
[----:B--2---:R-:W-:-:S05]  /*07e0*/  LOP3.LUT R3, R3, 0x38, RZ, 0xb8, !PT ;  /* 0x0000003803037812 */ /* 0x004fca00078eb8ff */
[----:B------:R2:W-:Y:S01]  /*07f0*/  STS [UR8+0x34], R3 ;  /* 0x00003403ff007988 */ /* 0x0005e20008000808 */
[----:B------:R-:W-:Y:S05]  /*0800*/  @P3 BRA `(.L_x_15) ;  /* 0x0000000000203947 */ /* 0x000fea0003800000 */
[----:B--2---:R-:W2:Y:S01]  /*0810*/  LDS R3, [UR8+0x8] ;  /* 0x00000808ff037984 */ /* 0x004ea20008000800 */
[----:B------:R-:W-:-:S05]  /*0820*/  IMAD.MOV.U32 R4, RZ, RZ, 0x780 ;  /* 0x00000780ff047424 */ /* 0x000fca00078e00ff */
[----:B--2---:R-:W-:-:S05]  /*0830*/  LOP3.LUT R3, R3, 0x300, R4, 0xd8, !PT ;  /* 0x0000030003037812 */ /* 0x004fca00078ed804 */
[----:B------:R4:W-:Y:S02]  /*0840*/  STS [UR8+0x8], R3 ;  /* 0x00000803ff007988 */ /* 0x0009e40008000808 */
.L_x_14:
[----:B------:R-:W-:Y:S05]  /*0850*/  @P3 BRA `(.L_x_16) ;  /* 0x0000000000283947 */ /* 0x000fea0003800000 */
[----:B--2345:R-:W2:Y:S02]  /*0860*/  LDS R3, [UR8+0x8] ;  /* 0x00000808ff037984 */ /* 0x03cea40008000800 */
[----:B--2---:R-:W-:-:S05]  /*0870*/  LOP3.LUT R3, R3, 0x1800, RZ, 0xb8, !PT ;  /* 0x0000180003037812 */ /* 0x004fca00078eb8ff */
[----:B------:R3:W-:Y:S02]  /*0880*/  STS [UR8+0x8], R3 ;  /* 0x00000803ff007988 */ /* 0x0007e40008000808 */
.L_x_15:
[----:B------:R-:W-:Y:S05]  /*0890*/  @P3 BREAK.RELIABLE B0 ;  /* 0x0000000000003942 */ /* 0x000fea0003800100 */
[----:B------:R-:W-:Y:S05]  /*08a0*/  @P3 BRA `(.L_x_17) ;  /* 0x0000000000243947 */ /* 0x000fea0003800000 */
[----:B------:R-:W4:Y:S01]  /*08b0*/  LDS R4, [UR8+0x8] ;  /* 0x00000808ff047984 */ /* 0x000f220008000800 */
[----:B--23--:R-:W-:-:S05]  /*08c0*/  IMAD.MOV.U32 R3, RZ, RZ, 0x6000 ;  /* 0x00006000ff037424 */ /* 0x00cfca00078e00ff */
[----:B----4-:R-:W-:-:S04]  /*08d0*/  LOP3.LUT R3, R4, 0x4000, R3, 0xd8, !PT ;  /* 0x0000400004037812 */ /* 0x010fc800078ed803 */
[----:B------:R-:W-:-:S05]  /*08e0*/  LOP3.LUT R3, R3, 0x400000, RZ, 0xb8, !PT ;  /* 0x0040000003037812 */ /* 0x000fca00078eb8ff */
[----:B------:R2:W-:Y:S02]  /*08f0*/  STS [UR8+0x8], R3 ;  /* 0x00000803ff007988 */ /* 0x0005e40008000808 */
.L_x_16:
[----:B------:R-:W-:Y:S05]  /*0900*/  BSYNC.RELIABLE B0 ;  /* 0x0000000000007941 */ /* 0x000fea0003800100 */
.L_x_13:
[----:B--2345:R-:W2:Y:S02]  /*0910*/  @!P3 LDS R3, [UR8+0x8] ;  /* 0x00000808ff03b984 */ /* 0x03cea40008000800 */
[----:B--2---:R-:W-:-:S05]  /*0920*/  @!P3 LOP3.LUT R3, R3, 0x8000, RZ, 0xb8, !PT ;  /* 0x000080000303b812 */ /* 0x004fca00078eb8ff */
[----:B------:R4:W-:Y:S02]  /*0930*/  @!P3 STS [UR8+0x8], R3 ;  /* 0x00000803ff00b988 */ /* 0x0009e40008000808 */
.L_x_17:
[----:B------:R-:W-:Y:S05]  /*0940*/  BSYNC.RECONVERGENT B1 ;  /* 0x0000000000017941 */ /* 0x000fea0003800200 */
.L_x_12:
[----:B------:R-:W-:Y:S05]  /*0950*/  WARPSYNC.ALL ;  /* 0x0000000000007948 */ /* 0x000fea0003800000 */
[----:B------:R-:W-:Y:S01]  /*0960*/  NOP ;  /* 0x0000000000007918 */ /* 0x000fe20000000000 */
[----:B--234-:R-:W2:Y:S02]  /*0970*/  LDC R3, c[0x0][0x39c] ;  /* 0x0000e700ff037b82 */ /* 0x01cea40000000800 */
[----:B--2---:R-:W-:Y:S01]  /*0980*/  VIADD R3, R3, 0xffffffff ;  /* 0xffffffff03037836 */ /* 0x004fe20000000000 */
[----:B------:R-:W-:Y:S06]  /*0990*/  @P0 BRA `(.L_x_18) ;  /* 0x0000000000300947 */ /* 0x000fec0003800000 */
[----:B------:R-:W2:Y:S01]  /*09a0*/  S2R R4, SR_LANEID ;  /* 0x0000000000047919 */ /* 0x000ea20000000000 */
[----:B------:R-:W-:Y:S05]  /*09b0*/  WARPSYNC.ALL ;  /* 0x0000000000007948 */ /* 0x000fea0003800000 */
[----:B------:R-:W-:Y:S01]  /*09c0*/  NOP ;  /* 0x0000000000007918 */ /* 0x000fe20000000000 */
[----:B--2---:R-:W-:-:S05]  /*09d0*/  IMAD.SHL.U32 R6, R4, 0x4, RZ ;  /* 0x0000000404067824 */ /* 0x004fca00078e00ff */
[----:B------:R-:W2:Y:S01]  /*09e0*/  LDS R9, [R6+UR8] ;  /* 0x0000000806097984 */ /* 0x000ea20008000800 */
[----:B------:R-:W-:-:S05]  /*09f0*/  IADD3 R4, P1, PT, R6, UR12, RZ ;  /* 0x0000000c06047c10 */ /* 0x000fca000ff3e0ff */
[----:B------:R-:W-:-:S05]  /*0a00*/  IMAD.X R5, RZ, RZ, UR13, P1 ;  /* 0x0000000dff057e24 */ /* 0x000fca00088e06ff */
[----:B--2---:R2:W3:Y:S01]  /*0a10*/  ATOMG.E.EXCH.STRONG.GPU PT, RZ, [R4], R9 ;  /* 0x0000000904ff73a8 */ /* 0x0044e200041ee100 */
[----:B------:R-:W-:-:S04]  /*0a20*/  DEPBAR {5,4,3,2,1,0} ;  /* 0x0000003f0000791a */ /* 0x000fc80000000000 */
[----:B------:R-:W4:Y:S02]  /*0a30*/  CCTL.E.C.LDCU.IV.DEEP [UR12] ;  /* 0x000000000c007540 */ /* 0x000f240009c08000 */
[----:B----4-:R2:W-:Y:S01]  /*0a40*/  UTMACCTL.IV [UR12] ;  /* 0x000000000c0079b9 */ /* 0x0105e20008000000 */
[----:B------:R-:W-:Y:S01]  /*0a50*/  NOP ;  /* 0x0000000000007918 */ /* 0x000fe20000000000 */
.L_x_18:
[----:B------:R-:W-:Y:S05]  /*0a60*/  @P0 BRA `(.L_x_19) ;  /* 0x00000000000c0947 */ /* 0x000fea0003800000 */
[----:B------:R0:W-:Y:S01]  /*0a70*/  UTMACMDFLUSH ;  /* 0x00000000000079b7 */ /* 0x0001e20000000000 */
[----:B------:R-:W-:Y:S05]  /*0a80*/  @P0 BRA `(.L_x_19) ;  /* 0x0000000000040947 */ /* 0x000fea0003800000 */
[----:B------:R-:W-:-:S04]  /*0a90*/  DEPBAR.LE SB0, 0x0 ;  /* 0x000080000000791a */ /* 0x000fc80000000000 */
.L_x_19:
[----:B------:R-:W-:Y:S05]  /*0aa0*/  WARPSYNC.ALL ;  /* 0x0000000000007948 */ /* 0x000fea0003800000 */
[----:B------:R-:W-:Y:S01]  /*0ab0*/  NOP ;  /* 0x0000000000007918 */ /* 0x000fe20000000000 */
[----:B---3--:R-:W-:Y:S06]  /*0ac0*/  BAR.SYNC.DEFER_BLOCKING 0x0 ;  /* 0x0000000000007b1d */ /* 0x008fec0000010000 */
[----:B------:R-:W-:Y:S02]  /*0ad0*/  BSSY.RECONVERGENT B1, `(.L_x_20) ;  /* 0x000000b000017945 */ /* 0x000fe40003800200 */
[----:B------:R-:W-:Y:S06]  /*0ae0*/  BAR.SYNC.DEFER_BLOCKING 0x0 ;  /* 0x0000000000007b1d */ /* 0x000fec0000010000 */
[----:B------:R3:W-:Y:S01]  /*0af0*/  @!P0 STS [R10], RZ ;  /* 0x000000ff0a008388 */ /* 0x0007e20000000800 */
[----:B------:R-:W-:Y:S01]  /*0b00*/  NOP ;  /* 0x0000000000007918 */ /* 0x000fe20000000000 */
[----:B------:R-:W-:Y:S05]  /*0b10*/  @P3 BRA `(.L_x_21) ;  /* 0x0000000000183947 */ /* 0x000fea0003800000 */
[----:B--2---:R-:W2:Y:S01]  /*0b20*/  LDS R4, [UR8+0x8] ;  /* 0x00000808ff047984 */ /* 0x004ea20008000800 */
[----:B------:R-:W4:Y:S01]  /*0b30*/  LDC.64 R8, c[0x0][0x388] ;  /* 0x0000e200ff087b82 */ /* 0x000f220000000a00 */
[----:B------:R-:W-:Y:S02]  /*0b40*/  IMAD.MOV.U32 R5, RZ, RZ, 0x70 ;  /* 0x00000070ff057424 */ /* 0x000fe400078e00ff */
[----:B----4-:R4:W-:Y:S03]  /*0b50*/  STS.64 [UR8], R8 ;  /* 0x00000008ff007988 */ /* 0x0109e60008000a08 */
[----:B--2---:R-:W-:-:S05]  /*0b60*/  LOP3.LUT R4, R4, 0x10, R5, 0xd8, !PT ;  /* 0x0000001004047812 */ /* 0x004fca00078ed805 */
[----:B------:R4:W-:Y:S02]  /*0b70*/  STS [UR8+0x8], R4 ;  /* 0x00000804ff007988 */ /* 0x0009e40008000808 */
.L_x_21:
[----:B--2---:R-:W-:Y:S05]  /*0b80*/  BSYNC.RECONVERGENT B1 ;  /* 0x0000000000017941 */ /* 0x004fea0003800200 */
.L_x_20:
[----:B------:R-:W-:Y:S04]  /*0b90*/  BSSY.RECONVERGENT B1, `(.L_x_22) ;  /* 0x000000a000017945 */ /* 0x000fe80003800200 */
[----:B------:R-:W-:Y:S05]  /*0ba0*/  @P3 BRA `(.L_x_23) ;  /* 0x0000000000203947 */ /* 0x000fea0003800000 */
[----:B----4-:R-:W2:Y:S01]  /*0bb0*/  LDS R4, [UR8+0x34] ;  /* 0x00003408ff047984 */ /* 0x010ea20008000800 */
[----:B------:R-:W-:Y:S02]  /*0bc0*/  IMAD.MOV.U32 R5, RZ, RZ, 0x3f000000 ;  /* 0x3f000000ff057424 */ /* 0x000fe400078e00ff */
[----:B------:R-:W-:Y:S01]  /*0bd0*/  @!P3 IMAD.MOV.U32 R6, RZ, RZ, 0x1f ;  /* 0x0000001fff06b424 */ /* 0x000fe200078e00ff */
[----:B------:R-:W4:Y:S02]  /*0be0*/  @!P3 LDS R9, [UR8+0x38] ;  /* 0x00003808ff09b984 */ /* 0x000f240008000800 */
[----:B--2---:R-:W-:Y:S02]  /*0bf0*/  LOP3.LUT R4, R4, 0xff000000, R5, 0xb8, !PT ;  /* 0xff00000004047812 */ /* 0x004fe400078eb805 */
[----:B----4-:R-:W-:-:S03]  /*0c00*/  @!P3 LOP3.LUT R5, R9, 0xff, R6, 0xb8, !PT ;  /* 0x000000ff0905b812 */ /* 0x010fc600078eb806 */
[----:B------:R2:W-:Y:S04]  /*0c10*/  STS [UR8+0x34], R4 ;  /* 0x00003404ff007988 */ /* 0x0005e80008000808 */
[----:B------:R2:W-:Y:S02]  /*0c20*/  @!P3 STS [UR8+0x38], R5 ;  /* 0x00003805ff00b988 */ /* 0x0005e40008000808 */
.L_x_23:
[----:B------:R-:W-:Y:S05]  /*0c30*/  BSYNC.RECONVERGENT B1 ;  /* 0x0000000000017941 */ /* 0x000fea0003800200 */
.L_x_22:
[----:B------:R-:W-:Y:S04]  /*0c40*/  BSSY.RECONVERGENT B1, `(.L_x_24) ;  /* 0x0000004000017945 */ /* 0x000fe80003800200 */
[----:B------:R-:W-:Y:S05]  /*0c50*/  @P3 BRA `(.L_x_25) ;  /* 0x0000000000083947 */ /* 0x000fea0003800000 */
[----:B------:R5:W-:Y:S04]  /*0c60*/  STS [UR8+0x24], R11 ;  /* 0x0000240bff007988 */ /* 0x000be80008000808 */
[----:B------:R5:W-:Y:S02]  /*0c70*/  STS [UR8+0x20], R3 ;  /* 0x00002003ff007988 */ /* 0x000be40008000808 */
.L_x_25:
[----:B------:R-:W-:Y:S05]  /*0c80*/  BSYNC.RECONVERGENT B1 ;  /* 0x0000000000017941 */ /* 0x000fea0003800200 */
.L_x_24:
[----:B------:R-:W-:Y:S04]  /*0c90*/  BSSY.RECONVERGENT B1, `(.L_x_26) ;  /* 0x000000e000017945 */ /* 0x000fe80003800200 */
[----:B------:R-:W-:Y:S05]  /*0ca0*/  @P3 BRA `(.L_x_27) ;  /* 0x0000000000303947 */ /* 0x000fea0003800000 */
[----:B--2---:R-:W2:Y:S01]  /*0cb0*/  LDS R5, [UR8+0x34] ;  /* 0x00003408ff057984 */ /* 0x004ea20008000800 */
[----:B----4-:R-:W4:Y:S03]  /*0cc0*/  LDC.64 R8, c[0x0][0x3b0] ;  /* 0x0000ec00ff087b82 */ /* 0x010f260000000a00 */
[----:B------:R-:W3:Y:S01]  /*0cd0*/  LDS R4, [UR8+0x1c] ;  /* 0x00001c08ff047984 */ /* 0x000ee20008000800 */
[C---:B----4-:R-:W-:Y:S01]  /*0ce0*/  SHF.L.U64.HI R9, R8.reuse, 0x1, R9 ;  /* 0x0000000108097819 */ /* 0x050fe20000010209 */
[----:B------:R-:W-:-:S03]  /*0cf0*/  IMAD.SHL.U32 R6, R8, 0x2, RZ ;  /* 0x0000000208067824 */ /* 0x000fc600078e00ff */
[--C-:B-----5:R-:W-:Y:S02]  /*0d00*/  SHF.R.U32.HI R11, RZ, 0x4, R9.reuse ;  /* 0x00000004ff0b7819 */ /* 0x120fe40000011609 */
[----:B------:R-:W-:-:S05]  /*0d10*/  SHF.R.U64 R6, R6, 0x4, R9 ;  /* 0x0000000406067819 */ /* 0x000fca0000001209 */
[----:B------:R4:W-:Y:S01]  /*0d20*/  STS [UR8+0xc], R6 ;  /* 0x00000c06ff007988 */ /* 0x0009e20008000808 */
[----:B--2---:R-:W-:Y:S02]  /*0d30*/  LOP3.LUT R5, R5, 0x7, RZ, 0xb8, !PT ;  /* 0x0000000705057812 */ /* 0x004fe400078eb8ff */
[----:B---3--:R-:W-:-:S03]  /*0d40*/  LOP3.LUT R4, R4, 0xf, R11, 0xb8, !PT ;  /* 0x0000000f04047812 */ /* 0x008fc600078eb80b */
[----:B------:R4:W-:Y:S04]  /*0d50*/  STS [UR8+0x34], R5 ;  /* 0x00003405ff007988 */ /* 0x0009e80008000808 */
[----:B------:R4:W-:Y:S02]  /*0d60*/  STS [UR8+0x1c], R4 ;  /* 0x00001c04ff007988 */ /* 0x0009e40008000808 */
.L_x_27:
[----:B------:R-:W-:Y:S05]  /*0d70*/  BSYNC.RECONVERGENT B1 ;  /* 0x0000000000017941 */ /* 0x000fea0003800200 */
.L_x_26:
[----:B------:R-:W-:Y:S04]  /*0d80*/  BSSY.RECONVERGENT B2, `(.L_x_28) ;  /* 0x000001a000027945 */ /* 0x000fe80003800200 */
[----:B------:R-:W-:Y:S04]  /*0d90*/  BSSY.RELIABLE B1, `(.L_x_29) ;  /* 0x0000015000017945 */ /* 0x000fe80003800100 */
[----:B------:R-:W-:Y:S05]  /*0da0*/  @P3 BRA `(.L_x_30) ;  /* 0x0000000000203947 */ /* 0x000fea0003800000 */
[----:B--2-4-:R-:W2:Y:S02]  /*0db0*/  LDS R4, [UR8+0x34] ;  /* 0x00003408ff047984 */ /* 0x014ea40008000800 */
[----:B--2---:R-:W-:-:S05]  /*0dc0*/  LOP3.LUT R4, R4, 0x38, RZ, 0xb8, !PT ;  /* 0x0000003804047812 */ /* 0x004fca00078eb8ff */
[----:B------:R2:W-:Y:S01]  /*0dd0*/  STS [UR8+0x34], R4 ;  /* 0x00003404ff007988 */ /* 0x0005e20008000808 */
[----:B------:R-:W-:Y:S05]  /*0de0*/  @P3 BRA `(.L_x_31) ;  /* 0x0000000000203947 */ /* 0x000fea0003800000 */
[----:B--2---:R-:W2:Y:S01]  /*0df0*/  LDS R4, [UR8+0x8] ;  /* 0x00000808ff047984 */ /* 0x004ea20008000800 */
[----:B------:R-:W-:-:S05]  /*0e00*/  IMAD.MOV.U32 R5, RZ, RZ, 0x780 ;  /* 0x00000780ff057424 */ /* 0x000fca00078e00ff */
[----:B--2---:R-:W-:-:S05]  /*0e10*/  LOP3.LUT R4, R4, 0x300, R5, 0xd8, !PT ;  /* 0x0000030004047812 */ /* 0x004fca00078ed805 */
[----:B------:R2:W-:Y:S02]  /*0e20*/  STS [UR8+0x8], R4 ;  /* 0x00000804ff007988 */ /* 0x0005e40008000808 */
.L_x_30:
[----:B------:R-:W-:Y:S05]  /*0e30*/  @P3 BRA `(.L_x_32) ;  /* 0x0000000000283947 */ /* 0x000fea0003800000 */
[----:B--2-4-:R-:W2:Y:S02]  /*0e40*/  LDS R4, [UR8+0x8] ;  /* 0x00000808ff047984 */ /* 0x014ea40008000800 */
[----:B--2---:R-:W-:-:S05]  /*0e50*/  LOP3.LUT R4, R4, 0x1800, RZ, 0xb8, !PT ;  /* 0x0000180004047812 */ /* 0x004fca00078eb8ff */
[----:B------:R4:W-:Y:S02]  /*0e60*/  STS [UR8+0x8], R4 ;  /* 0x00000804ff007988 */ /* 0x0009e40008000808 */
.L_x_31:
[----:B------:R-:W-:Y:S05]  /*0e70*/  @P3 BREAK.RELIABLE B1 ;  /* 0x0000000000013942 */ /* 0x000fea0003800100 */
[----:B------:R-:W-:Y:S05]  /*0e80*/  @P3 BRA `(.L_x_33) ;  /* 0x0000000000243947 */ /* 0x000fea0003800000 */
[----:B--2-4-:R-:W2:Y:S01]  /*0e90*/  LDS R4, [UR8+0x8] ;  /* 0x00000808ff047984 */ /* 0x014ea20008000800 */
[----:B------:R-:W-:-:S05]  /*0ea0*/  IMAD.MOV.U32 R5, RZ, RZ, 0x6000 ;  /* 0x00006000ff057424 */ /* 0x000fca00078e00ff */
[----:B--2---:R-:W-:-:S04]  /*0eb0*/  LOP3.LUT R4, R4, 0x6000, R5, 0xd8, !PT ;  /* 0x0000600004047812 */ /* 0x004fc800078ed805 */
[----:B------:R-:W-:-:S05]  /*0ec0*/  LOP3.LUT R4, R4, 0x400000, RZ, 0xb8, !PT ;  /* 0x0040000004047812 */ /* 0x000fca00078eb8ff */
[----:B------:R2:W-:Y:S02]  /*0ed0*/  STS [UR8+0x8], R4 ;  /* 0x00000804ff007988 */ /* 0x0005e40008000808 */
.L_x_32:
[----:B------:R-:W-:Y:S05]  /*0ee0*/  BSYNC.RELIABLE B1 ;  /* 0x0000000000017941 */ /* 0x000fea0003800100 */
.L_x_29:
[----:B--2-4-:R-:W2:Y:S02]  /*0ef0*/  @!P3 LDS R4, [UR8+0x8] ;  /* 0x00000808ff04b984 */ /* 0x014ea40008000800 */
[----:B--2---:R-:W-:-:S05]  /*0f00*/  @!P3 LOP3.LUT R4, R4, 0x8000, RZ, 0xb8, !PT ;  /* 0x000080000404b812 */ /* 0x004fca00078eb8ff */
[----:B------:R2:W-:Y:S02]  /*0f10*/  @!P3 STS [UR8+0x8], R4 ;  /* 0x00000804ff00b988 */ /* 0x0005e40008000808 */
.L_x_33:
[----:B------:R-:W-:Y:S05]  /*0f20*/  BSYNC.RECONVERGENT B2 ;  /* 0x0000000000027941 */ /* 0x000fea0003800200 */
.L_x_28:
[----:B------:R-:W-:Y:S05]  /*0f30*/  WARPSYNC.ALL ;  /* 0x0000000000007948 */ /* 0x000fea0003800000 */
[----:B------:R-:W-:Y:S01]  /*0f40*/  NOP ;  /* 0x0000000000007918 */ /* 0x000fe20000000000 */
[----:B------:R-:W-:-:S04]  /*0f50*/  UIADD3 UR5, UPT, UPT, UR4, 0x80, URZ ;  /* 0x0000008004057890 */ /* 0x000fc8000fffe0ff */
[----:B------:R-:W-:-:S04]  /*0f60*/  UIADD3 UR14, UP0, UPT, UR5, UR16, URZ ;  /* 0x00000010050e7290 */ /* 0x000fc8000ff1e0ff */
[----:B------:R-:W-:Y:S01]  /*0f70*/  ULEA.HI.X.SX32 UR15, UR5, UR17, 0x1, UP0 ;  /* 0x00000011050f7291 */ /* 0x000fe200080f0eff */
[----:B------:R-:W-:Y:S11]  /*0f80*/  @P0 BRA `(.L_x_34) ;  /* 0x0000000000300947 */ /* 0x000ff60003800000 */
[----:B--2-4-:R-:W2:Y:S01]  /*0f90*/  S2R R4, SR_LANEID ;  /* 0x0000000000047919 */ /* 0x014ea20000000000 */
[----:B------:R-:W-:Y:S05]  /*0fa0*/  WARPSYNC.ALL ;  /* 0x0000000000007948 */ /* 0x000fea0003800000 */
[----:B------:R-:W-:Y:S01]  /*0fb0*/  NOP ;  /* 0x0000000000007918 */ /* 0x000fe20000000000 */
[----:B--2---:R-:W-:-:S05]  /*0fc0*/  IMAD.SHL.U32 R6, R4, 0x4, RZ ;  /* 0x0000000404067824 */ /* 0x004fca00078e00ff */
[----:B------:R-:W2:Y:S01]  /*0fd0*/  LDS R9, [R6+UR8] ;  /* 0x0000000806097984 */ /* 0x000ea20008000800 */
[----:B------:R-:W-:-:S05]  /*0fe0*/  IADD3 R4, P1, PT, R6, UR14, RZ ;  /* 0x0000000e06047c10 */ /* 0x000fca000ff3e0ff */
[----:B------:R-:W-:-:S05]  /*0ff0*/  IMAD.X R5, RZ, RZ, UR15, P1 ;  /* 0x0000000fff057e24 */ /* 0x000fca00088e06ff */
[----:B--2---:R2:W4:Y:S01]  /*1000*/  ATOMG.E.EXCH.STRONG.GPU PT, RZ, [R4], R9 ;  /* 0x0000000904ff73a8 */ /* 0x00452200041ee100 */
[----:B------:R-:W-:-:S04]  /*1010*/  DEPBAR {5,4,3,2,1,0} ;  /* 0x0000003f0000791a */ /* 0x000fc80000000000 */
[----:B------:R-:W3:Y:S02]  /*1020*/  CCTL.E.C.LDCU.IV.DEEP [UR14] ;  /* 0x000000000e007540 */ /* 0x000ee40009c08000 */
[----:B---3--:R2:W-:Y:S01]  /*1030*/  UTMACCTL.IV [UR14] ;  /* 0x000000000e0079b9 */ /* 0x0085e20008000000 */
[----:B------:R-:W-:Y:S01]  /*1040*/  NOP ;  /* 0x0000000000007918 */ /* 0x000fe20000000000 */
.L_x_34:
[----:B------:R-:W-:Y:S05]  /*1050*/  @P0 BRA `(.L_x_35) ;  /* 0x00000000000c0947 */ /* 0x000fea0003800000 */
[----:B------:R0:W-:Y:S01]  /*1060*/  UTMACMDFLUSH ;  /* 0x00000000000079b7 */ /* 0x0001e20000000000 */
[----:B------:R-:W-:Y:S05]  /*1070*/  @P0 BRA `(.L_x_35) ;  /* 0x0000000000040947 */ /* 0x000fea0003800000 */
[----:B------:R-:W-:-:S04]  /*1080*/  DEPBAR.LE SB0, 0x0 ;  /* 0x000080000000791a */ /* 0x000fc80000000000 */
.L_x_35:
[----:B------:R-:W-:Y:S05]  /*1090*/  WARPSYNC.ALL ;  /* 0x0000000000007948 */ /* 0x000fea0003800000 */
[----:B------:R-:W-:Y:S01]  /*10a0*/  NOP ;  /* 0x0000000000007918 */ /* 0x000fe20000000000 */
[----:B----4-:R-:W-:Y:S06]  /*10b0*/  BAR.SYNC.DEFER_BLOCKING 0x0 ;  /* 0x0000000000007b1d */ /* 0x010fec0000010000 */
[----:B------:R-:W-:Y:S02]  /*10c0*/  BSSY.RECONVERGENT B2, `(.L_x_36) ;  /* 0x000000b000027945 */ /* 0x000fe40003800200 */
[----:B------:R-:W-:Y:S06]  /*10d0*/  BAR.SYNC.DEFER_BLOCKING 0x0 ;  /* 0x0000000000007b1d */ /* 0x000fec0000010000 */
[----:B------:R4:W-:Y:S01]  /*10e0*/  @!P0 STS [R10], RZ ;  /* 0x000000ff0a008388 */ /* 0x0009e20000000800 */
[----:B------:R-:W-:Y:S01]  /*10f0*/  NOP ;  /* 0x0000000000007918 */ /* 0x000fe20000000000 */
[----:B------:R-:W-:Y:S05]  /*1100*/  @P3 BRA `(.L_x_37) ;  /* 0x0000000000183947 */ /* 0x000fea0003800000 */
[----:B--2---:R-:W2:Y:S01]  /*1110*/  LDS R4, [UR8+0x8] ;  /* 0x00000808ff047984 */ /* 0x004ea20008000800 */
[----:B------:R-:W3:Y:S01]  /*1120*/  LDC.64 R8, c[0x0][0x390] ;  /* 0x0000e400ff087b82 */ /* 0x000ee20000000a00 */
[----:B------:R-:W-:Y:S02]  /*1130*/  IMAD.MOV.U32 R5, RZ, RZ, 0x70 ;  /* 0x00000070ff057424 */ /* 0x000fe400078e00ff */
[----:B---3--:R3:W-:Y:S03]  /*1140*/  STS.64 [UR8], R8 ;  /* 0x00000008ff007988 */ /* 0x0087e60008000a08 */
[----:B--2---:R-:W-:-:S05]  /*1150*/  LOP3.LUT R4, R4, 0x10, R5, 0xd8, !PT ;  /* 0x0000001004047812 */ /* 0x004fca00078ed805 */
[----:B------:R3:W-:Y:S02]  /*1160*/  STS [UR8+0x8], R4 ;  /* 0x00000804ff007988 */ /* 0x0007e40008000808 */
.L_x_37:
[----:B--2---:R-:W-:Y:S05]  /*1170*/  BSYNC.RECONVERGENT B2 ;  /* 0x0000000000027941 */ /* 0x004fea0003800200 */
.L_x_36:
[----:B------:R-:W-:Y:S04]  /*1180*/  BSSY.RECONVERGENT B3, `(.L_x_38) ;  /* 0x0000011000037945 */ /* 0x000fe80003800200 */
[----:B------:R-:W-:Y:S04]  /*1190*/  BSSY.RELIABLE B2, `(.L_x_39) ;  /* 0x000000e000027945 */ /* 0x000fe80003800100 */
[----:B------:R-:W-:Y:S05]  /*11a0*/  @P3 BRA `(.L_x_40) ;  /* 0x0000000000243947 */ /* 0x000fea0003800000 */
[----:B---3--:R-:W2:Y:S01]  /*11b0*/  LDS R4, [UR8+0x34] ;  /* 0x00003408ff047984 */ /* 0x008ea20008000800 */
[----:B------:R-:W-:-:S05]  /*11c0*/  IMAD.MOV.U32 R5, RZ, RZ, 0x3f000000 ;  /* 0x3f000000ff057424 */ /* 0x000fca00078e00ff */
[----:B--2---:R-:W-:-:S05]  /*11d0*/  LOP3.LUT R4, R4, 0xff000000, R5, 0xb8, !PT ;  /* 0xff00000004047812 */ /* 0x004fca00078eb805 */
[----:B------:R2:W-:Y:S01]  /*11e0*/  STS [UR8+0x34], R4 ;  /* 0x00003404ff007988 */ /* 0x0005e20008000808 */
[----:B------:R-:W-:Y:S05]  /*11f0*/  @P3 BRA `(.L_x_41) ;  /* 0x00000000001c3947 */ /* 0x000fea0003800000 */
[----:B--2---:R-:W2:Y:S01]  /*1200*/  LDS R4, [UR8+0x38] ;  /* 0x00003808ff047984 */ /* 0x004ea20008000800 */
[----:B------:R-:W-:-:S05]  /*1210*/  IMAD.MOV.U32 R5, RZ, RZ, 0x7f ;  /* 0x0000007fff057424 */ /* 0x000fca00078e00ff */
[----:B--2---:R-:W-:-:S05]  /*1220*/  LOP3.LUT R4, R4, 0xff, R5, 0xb8, !PT ;  /* 0x000000ff04047812 */ /* 0x004fca00078eb805 */
[----:B------:R2:W-:Y:S02]  /*1230*/  STS [UR8+0x38], R4 ;  /* 0x00003804ff007988 */ /* 0x0005e40008000808 */
.L_x_40:
[----:B------:R-:W-:Y:S05]  /*1240*/  @P3 BREAK.RELIABLE B2 ;  /* 0x0000000000023942 */ /* 0x000fea0003800100 */
[----:B------:R-:W-:Y:S05]  /*1250*/  @P3 BRA `(.L_x_42) ;  /* 0x00000000000c3947 */ /* 0x000fea0003800000 */
[----:B------:R2:W-:Y:S02]  /*1260*/  STS [UR8+0x20], R3 ;  /* 0x00002003ff007988 */ /* 0x0005e40008000808 */
.L_x_41:
[----:B------:R-:W-:Y:S05]  /*1270*/  BSYNC.RELIABLE B2 ;  /* 0x0000000000027941 */ /* 0x000fea0003800100 */
.L_x_39:
[----:B------:R2:W-:Y:S02]  /*1280*/  @!P3 STS [UR8+0x24], R2 ;  /* 0x00002402ff00b988 */ /* 0x0005e40008000808 */
.L_x_42:
[----:B------:R-:W-:Y:S05]  /*1290*/  BSYNC.RECONVERGENT B3 ;  /* 0x0000000000037941 */ /* 0x000fea0003800200 */
.L_x_38:
[----:B------:R-:W-:Y:S05]  /*12a0*/  WARPSYNC.ALL ;  /* 0x0000000000007948 */ /* 0x000fea0003800000 */
[----:B------:R-:W-:Y:S01]  /*12b0*/  NOP ;  /* 0x0000000000007918 */ /* 0x000fe20000000000 */
[----:B------:R-:W-:Y:S04]  /*12c0*/  BSSY.RECONVERGENT B3, `(.L_x_43) ;  /* 0x000000e000037945 */ /* 0x000fe80003800200 */
[----:B------:R-:W-:Y:S05]  /*12d0*/  @P3 BRA `(.L_x_44) ;  /* 0x0000000000303947 */ /* 0x000fea0003800000 */
[----:B--2--5:R-:W2:Y:S01]  /*12e0*/  LDS R3, [UR8+0x34] ;  /* 0x00003408ff037984 */ /* 0x024ea20008000800 */
[----:B---3--:R-:W3:Y:S03]  /*12f0*/  LDC.64 R4, c[0x0][0x3b8] ;  /* 0x0000ee00ff047b82 */ /* 0x008ee60000000a00 */
[----:B------:R-:W5:Y:S01]  /*1300*/  LDS R2, [UR8+0x1c] ;  /* 0x00001c08ff027984 */ /* 0x000f620008000800 */
[C---:B---3--:R-:W-:Y:S01]  /*1310*/  SHF.L.U64.HI R5, R4.reuse, 0x1, R5 ;  /* 0x0000000104057819 */ /* 0x048fe20000010205 */
[----:B------:R-:W-:-:S03]  /*1320*/  IMAD.SHL.U32 R4, R4, 0x2, RZ ;  /* 0x0000000204047824 */ /* 0x000fc600078e00ff */
[--C-:B------:R-:W-:Y:S02]  /*1330*/  SHF.R.U32.HI R9, RZ, 0x4, R5.reuse ;  /* 0x00000004ff097819 */ /* 0x100fe40000011605 */
[----:B------:R-:W-:-:S05]  /*1340*/  SHF.R.U64 R4, R4, 0x4, R5 ;  /* 0x0000000404047819 */ /* 0x000fca0000001205 */
[----:B------:R3:W-:Y:S01]  /*1350*/  STS [UR8+0xc], R4 ;  /* 0x00000c04ff007988 */ /* 0x0007e20008000808 */
[----:B--2---:R-:W-:Y:S02]  /*1360*/  LOP3.LUT R3, R3, 0x7, RZ, 0xb8, !PT ;  /* 0x0000000703037812 */ /* 0x004fe400078eb8ff */
[----:B-----5:R-:W-:-:S03]  /*1370*/  LOP3.LUT R2, R2, 0xf, R9, 0xb8, !PT ;  /* 0x0000000f02027812 */ /* 0x020fc600078eb809 */
[----:B------:R3:W-:Y:S04]  /*1380*/  STS [UR8+0x34], R3 ;  /* 0x00003403ff007988 */ /* 0x0007e80008000808 */
[----:B------:R3:W-:Y:S02]  /*1390*/  STS [UR8+0x1c], R2 ;  /* 0x00001c02ff007988 */ /* 0x0007e40008000808 */
.L_x_44:
[----:B------:R-:W-:Y:S05]  /*13a0*/  BSYNC.RECONVERGENT B3 ;  /* 0x0000000000037941 */ /* 0x000fea0003800200 */
.L_x_43:
[----:B------:R-:W-:Y:S04]  /*13b0*/  BSSY.RECONVERGENT B4, `(.L_x_45) ;  /* 0x000001a000047945 */ /* 0x000fe80003800200 */
[----:B------:R-:W-:Y:S04]  /*13c0*/  BSSY.RELIABLE B3, `(.L_x_46) ;  /* 0x0000015000037945 */ /* 0x000fe80003800100 */
[----:B------:R-:W-:Y:S05]  /*13d0*/  @P3 BRA `(.L_x_47) ;  /* 0x0000000000203947 */ /* 0x000fea0003800000 */
[----:B--23--:R-:W2:Y:S02]  /*13e0*/  LDS R2, [UR8+0x34] ;  /* 0x00003408ff027984 */ /* 0x00cea40008000800 */
[----:B--2---:R-:W-:-:S05]  /*13f0*/  LOP3.LUT R2, R2, 0x38, RZ, 0xb8, !PT ;  /* 0x0000003802027812 */ /* 0x004fca00078eb8ff */
[----:B------:R2:W-:Y:S01]  /*1400*/  STS [UR8+0x34], R2 ;  /* 0x00003402ff007988 */ /* 0x0005e20008000808 */
[----:B------:R-:W-:Y:S05]  /*1410*/  @P3 BRA `(.L_x_48) ;  /* 0x0000000000203947 */ /* 0x000fea0003800000 */
[----:B--2---:R-:W2:Y:S01]  /*1420*/  LDS R2, [UR8+0x8] ;  /* 0x00000808ff027984 */ /* 0x004ea20008000800 */
[----:B-----5:R-:W-:-:S05]  /*1430*/  IMAD.MOV.U32 R3, RZ, RZ, 0x780 ;  /* 0x00000780ff037424 */ /* 0x020fca00078e00ff */
[----:B--2---:R-:W-:-:S05]  /*1440*/  LOP3.LUT R2, R2, 0x300, R3, 0xd8, !PT ;  /* 0x0000030002027812 */ /* 0x004fca00078ed803 */
[----:B------:R2:W-:Y:S02]  /*1450*/  STS [UR8+0x8], R2 ;  /* 0x00000802ff007988 */ /* 0x0005e40008000808 */
.L_x_47:
[----:B------:R-:W-:Y:S05]  /*1460*/  @P3 BRA `(.L_x_49) ;  /* 0x0000000000283947 */ /* 0x000fea0003800000 */
[----:B--23--:R-:W2:Y:S02]  /*1470*/  LDS R2, [UR8+0x8] ;  /* 0x00000808ff027984 */ /* 0x00cea40008000800 */
[----:B--2---:R-:W-:-:S05]  /*1480*/  LOP3.LUT R2, R2, 0x1800, RZ, 0xb8, !PT ;  /* 0x0000180002027812 */ /* 0x004fca00078eb8ff */
[----:B------:R3:W-:Y:S02]  /*1490*/  STS [UR8+0x8], R2 ;  /* 0x00000802ff007988 */ /* 0x0007e40008000808 */
.L_x_48:
[----:B------:R-:W-:Y:S05]  /*14a0*/  @P3 BREAK.RELIABLE B3 ;  /* 0x0000000000033942 */ /* 0x000fea0003800100 */
[----:B------:R-:W-:Y:S05]  /*14b0*/  @P3 BRA `(.L_x_50) ;  /* 0x0000000000243947 */ /* 0x000fea0003800000 */
[----:B--23--:R-:W2:Y:S01]  /*14c0*/  LDS R2, [UR8+0x8] ;  /* 0x00000808ff027984 */ /* 0x00cea20008000800 */
[----:B-----5:R-:W-:-:S05]  /*14d0*/  IMAD.MOV.U32 R3, RZ, RZ, 0x6000 ;  /* 0x00006000ff037424 */ /* 0x020fca00078e00ff */
[----:B--2---:R-:W-:-:S04]  /*14e0*/  LOP3.LUT R2, R2, 0x6000, R3, 0xd8, !PT ;  /* 0x0000600002027812 */ /* 0x004fc800078ed803 */
[----:B------:R-:W-:-:S05]  /*14f0*/  LOP3.LUT R2, R2, 0x400000, RZ, 0xb8, !PT ;  /* 0x0040000002027812 */ /* 0x000fca00078eb8ff */
[----:B------:R2:W-:Y:S02]  /*1500*/  STS [UR8+0x8], R2 ;  /* 0x00000802ff007988 */ /* 0x0005e40008000808 */
.L_x_49:
[----:B------:R-:W-:Y:S05]  /*1510*/  BSYNC.RELIABLE B3 ;  /* 0x0000000000037941 */ /* 0x000fea0003800100 */
.L_x_46:
[----:B--23--:R-:W2:Y:S02]  /*1520*/  @!P3 LDS R2, [UR8+0x8] ;  /* 0x00000808ff02b984 */ /* 0x00cea40008000800 */
[----:B--2---:R-:W-:-:S05]  /*1530*/  @!P3 LOP3.LUT R2, R2, 0x8000, RZ, 0xb8, !PT ;  /* 0x000080000202b812 */ /* 0x004fca00078eb8ff */
[----:B------:R2:W-:Y:S02]  /*1540*/  @!P3 STS [UR8+0x8], R2 ;  /* 0x00000802ff00b988 */ /* 0x0005e40008000808 */
.L_x_50:
[----:B------:R-:W-:Y:S05]  /*1550*/  BSYNC.RECONVERGENT B4 ;  /* 0x0000000000047941 */ /* 0x000fea0003800200 */
.L_x_45:
[----:B------:R-:W-:Y:S05]  /*1560*/  WARPSYNC.ALL ;  /* 0x0000000000007948 */ /* 0x000fea0003800000 */
[----:B------:R-:W-:Y:S01]  /*1570*/  NOP ;  /* 0x0000000000007918 */ /* 0x000fe20000000000 */
[----:B------:R-:W-:-:S04]  /*1580*/  UIADD3 UR4, UPT, UPT, UR4, 0x100, URZ ;  /* 0x0000010004047890 */ /* 0x000fc8000fffe0ff */
[----:B------:R-:W-:-:S04]  /*1590*/  UIADD3 UR23, UP0, UPT, UR4, UR16, URZ ;  /* 0x0000001004177290 */ /* 0x000fc8000ff1e0ff */
[----:B------:R-:W-:Y:S01]  /*15a0*/  ULEA.HI.X.SX32 UR28, UR4, UR17, 0x1, UP0 ;  /* 0x00000011041c7291 */ /* 0x000fe200080f0eff */
[----:B------:R-:W-:Y:S11]  /*15b0*/  @P0 BRA `(.L_x_51) ;  /* 0x0000000000380947 */ /* 0x000ff60003800000 */
[----:B--23--:R-:W2:Y:S01]  /*15c0*/  S2R R2, SR_LANEID ;  /* 0x0000000000027919 */ /* 0x00cea20000000000 */
[----:B------:R-:W-:Y:S05]  /*15d0*/  WARPSYNC.ALL ;  /* 0x0000000000007948 */ /* 0x000fea0003800000 */
[----:B------:R-:W-:Y:S01]  /*15e0*/  NOP ;  /* 0x0000000000007918 */ /* 0x000fe20000000000 */
[----:B--2---:R-:W-:-:S05]  /*15f0*/  IMAD.SHL.U32 R4, R2, 0x4, RZ ;  /* 0x0000000402047824 */ /* 0x004fca00078e00ff */
[----:B------:R-:W2:Y:S01]  /*1600*/  LDS R5, [R4+UR8] ;  /* 0x0000000804057984 */ /* 0x000ea20008000800 */
[----:B------:R-:W-:Y:S01]  /*1610*/  IADD3 R2, P1, PT, R4, UR23, RZ ;  /* 0x0000001704027c10 */ /* 0x000fe2000ff3e0ff */
[----:B------:R-:W-:-:S04]  /*1620*/  UMOV UR4, UR23 ;  /* 0x0000001700047c82 */ /* 0x000fc80008000000 */
[----:B-----5:R-:W-:Y:S01]  /*1630*/  IMAD.X R3, RZ, RZ, UR28, P1 ;  /* 0x0000001cff037e24 */ /* 0x020fe200088e06ff */
[----:B------:R-:W-:-:S04]  /*1640*/  UMOV UR5, UR28 ;  /* 0x0000001c00057c82 */ /* 0x000fc80008000000 */
[----:B--2---:R2:W3:Y:S01]  /*1650*/  ATOMG.E.EXCH.STRONG.GPU PT, RZ, [R2], R5 ;  /* 0x0000000502ff73a8 */ /* 0x0044e200041ee100 */
[----:B------:R-:W-:-:S04]  /*1660*/  DEPBAR {5,4,3,2,1,0} ;  /* 0x0000003f0000791a */ /* 0x000fc80000000000 */
[----:B------:R-:W5:Y:S02]  /*1670*/  CCTL.E.C.LDCU.IV.DEEP [UR4] ;  /* 0x0000000004007540 */ /* 0x000f640009c08000 */
[----:B-----5:R2:W-:Y:S01]  /*1680*/  UTMACCTL.IV [UR4] ;  /* 0x00000000040079b9 */ /* 0x0205e20008000000 */
[----:B------:R-:W-:Y:S01]  /*1690*/  NOP ;  /* 0x0000000000007918 */ /* 0x000fe20000000000 */
.L_x_51:
[----:B------:R-:W-:Y:S05]  /*16a0*/  @P0 BRA `(.L_x_52) ;  /* 0x00000000000c0947 */ /* 0x000fea0003800000 */
[----:B------:R0:W-:Y:S01]  /*16b0*/  UTMACMDFLUSH ;  /* 0x00000000000079b7 */ /* 0x0001e20000000000 */
[----:B------:R-:W-:Y:S05]  /*16c0*/  @P0 BRA `(.L_x_52) ;  /* 0x0000000000040947 */ /* 0x000fea0003800000 */
[----:B------:R-:W-:-:S04]  /*16d0*/  DEPBAR.LE SB0, 0x0 ;  /* 0x000080000000791a */ /* 0x000fc80000000000 */
.L_x_52:
[----:B------:R-:W-:Y:S05]  /*16e0*/  WARPSYNC.ALL ;  /* 0x0000000000007948 */ /* 0x000fea0003800000 */
[----:B------:R-:W-:Y:S01]  /*16f0*/  NOP ;  /* 0x0000000000007918 */ /* 0x000fe20000000000 */
[----:B---3--:R-:W-:Y:S01]  /*1700*/  BAR.SYNC.DEFER_BLOCKING 0x0 ;  /* 0x0000000000007b1d */ /* 0x008fe20000010000 */
[----:B------:R-:W-:Y:S01]  /*1710*/  ISETP.GE.AND P0, PT, R7, 0x1, PT ;  /* 0x000000010700780c */ /* 0x000fe20003f06270 */
[----:B------:R-:W-:Y:S01]  /*1720*/  USHF.L.U32 UR11, UR11, 0x7, URZ ;  /* 0x000000070b0b7899 */ /* 0x000fe200080006ff */
[----:B--2---:R-:W-:Y:S01]  /*1730*/  SHF.R.U32.HI R2, RZ, 0x5, R0 ;  /* 0x00000005ff027819 */ /* 0x004fe20000011600 */
[----:B------:R-:W-:-:S02]  /*1740*/  USHF.L.U32 UR26, UR26, 0x6, URZ ;  /* 0x000000061a1a7899 */ /* 0x000fc400080006ff */
[----:B------:R-:W-:Y:S01]  /*1750*/  VOTEU.ALL UP0, P3 ;  /* 0x0000000000ff7886 */ /* 0x000fe20001800000 */
[----:B------:R-:W-:Y:S01]  /*1760*/  UMOV UR4, 0x1 ;  /* 0x0000000100047882 */ /* 0x000fe20000000000 */
[----:B------:R-:W-:Y:S01]  /*1770*/  VOTEU.ALL UP1, P3 ;  /* 0x0000000000ff7886 */ /* 0x000fe20001820000 */
[----:B------:R-:W-:Y:S02]  /*1780*/  R2UR UR22, R2 ;  /* 0x00000000021672ca */ /* 0x000fe400000e0000 */
[----:B------:R-:W-:-:S04]  /*1790*/  @!UP0 UIADD3 UR6, UPT, UPT, -UR4, 0x100000, URZ ;  /* 0x0010000004068890 */ /* 0x000fc8000fffe1ff */
[----:B------:R-:W-:Y:S02]  /*17a0*/  @!UP0 USHF.L.U32 UR7, UR6, 0xb, URZ ;  /* 0x0000000b06078899 */ /* 0x000fe400080006ff */
[----:B------:R-:W-:Y:S02]  /*17b0*/  @!UP0 USHF.L.U32 UR6, UR6, 0x1, URZ ;  /* 0x0000000106068899 */ /* 0x000fe400080006ff */
[----:B------:R-:W-:-:S04]  /*17c0*/  @!UP0 UIADD3 UR4, UPT, UPT, -UR4, 0x100000, URZ ;  /* 0x0010000004048890 */ /* 0x000fc8000fffe1ff */
[----:B------:R-:W-:Y:S02]  /*17d0*/  @!UP0 USHF.L.U32 UR5, UR4, 0xb, URZ ;  /* 0x0000000b04058899 */ /* 0x000fe400080006ff */
[----:B------:R-:W-:Y:S01]  /*17e0*/  @!UP0 USHF.L.U32 UR4, UR4, 0x1, URZ ;  /* 0x0000000104048899 */ /* 0x000fe200080006ff */
[----:B------:R-:W-:Y:S01]  /*17f0*/  VOTEU.ALL UP0, P3 ;  /* 0x0000000000ff7886 */ /* 0x000fe20001800000 */
[----:B------:R-:W2:Y:S04]  /*1800*/  FENCE.VIEW.ASYNC.S ;  /* 0x00000000000073c6 */ /* 0x000ea80000000000 */
[----:B--2---:R2:W3:Y:S06]  /*1810*/  @!UP0 SYNCS.EXCH.64 URZ, [UR8+0x3000], UR6 ;  /* 0x0030000608ff85b2 */ /* 0x0044ec0008000100 */
[----:B------:R2:W4:Y:S01]  /*1820*/  @!UP1 SYNCS.EXCH.64 URZ, [UR8+0x3010], UR4 ;  /* 0x0030100408ff95b2 */ /* 0x0005220008000100 */
[----:B------:R-:W-:Y:S05]  /*1830*/  @!P0 BRA `(.L_x_53) ;  /* 0x0000000400c08947 */ /* 0x000fea0003800000 */
[----:B---34-:R-:W-:Y:S01]  /*1840*/  BAR.SYNC.DEFER_BLOCKING 0x0 ;  /* 0x0000000000007b1d */ /* 0x018fe20000010000 */
[----:B------:R-:W-:Y:S01]  /*1850*/  @!P3 IMAD.MOV.U32 R2, RZ, RZ, 0x3000 ;  /* 0x00003000ff02b424 */ /* 0x000fe200078e00ff */
[----:B------:R-:W-:Y:S02]  /*1860*/  ELECT P1, URZ, PT ;  /* 0x0000000000ff782f */ /* 0x000fe40003820000 */
[----:B------:R-:W-:Y:S02]  /*1870*/  ELECT P0, URZ, PT ;  /* 0x0000000000ff782f */ /* 0x000fe40003800000 */
[C---:B------:R-:W-:Y:S01]  /*1880*/  ISETP.LT.U32.AND P1, PT, R36.reuse, 0x20, P1 ;  /* 0x000000202400780c */ /* 0x040fe20000f21070 */
[----:B------:R-:W-:Y:S01]  /*1890*/  UIADD3 UR24, UPT, UPT, UR8, 0x2000, URZ ;  /* 0x0000200008187890 */ /* 0x000fe2000fffe0ff */
[----:B------:R-:W-:Y:S01]  /*18a0*/  ISETP.LT.U32.AND P0, PT, R36, 0x20, P0 ;  /* 0x000000202400780c */ /* 0x000fe20000701070 */
[----:B--2---:R-:W-:Y:S02]  /*18b0*/  USHF.R.U32.HI UR4, URZ, 0x4, UR8 ;  /* 0x00000004ff047899 */ /* 0x004fe40008011608 */
[----:B------:R-:W-:-:S02]  /*18c0*/  USHF.R.U32.HI UR6, URZ, 0x4, UR24 ;  /* 0x00000004ff067899 */ /* 0x000fc40008011618 */
[----:B------:R-:W-:Y:S02]  /*18d0*/  USGXT.U32 UR4, UR4, 0xe ;  /* 0x0000000e0404789a */ /* 0x000fe40008000000 */
[----:B------:R-:W-:Y:S01]  /*18e0*/  USGXT.U32 UR6, UR6, 0xe ;  /* 0x0000000e0606789a */ /* 0x000fe20008000000 */
[----:B------:R-:W-:Y:S01]  /*18f0*/  UMOV UR20, 0x80 ;  /* 0x0000008000147882 */ /* 0x000fe20000000000 */
[----:B------:R-:W-:Y:S02]  /*1900*/  UMOV UR21, 0x40004040 ;  /* 0x4000404000157882 */ /* 0x000fe40000000000 */
[----:B------:R-:W-:Y:S01]  /*1910*/  VOTEU.ANY UP0, P1 ;  /* 0x0000000000ff7886 */ /* 0x000fe20000800100 */
[----:B------:R-:W-:Y:S01]  /*1920*/  VOTEU.ANY UP2, P1 ;  /* 0x0000000000ff7886 */ /* 0x000fe20000840100 */
[----:B------:R-:W-:Y:S01]  /*1930*/  VOTEU.ANY UP1, P0 ;  /* 0x0000000000ff7886 */ /* 0x000fe20000020100 */
[----:B------:R-:W-:Y:S01]  /*1940*/  VOTEU.ANY UP3, P0 ;  /* 0x0000000000ff7886 */ /* 0x000fe20000060100 */
[----:B------:R-:W-:Y:S01]  /*1950*/  UMOV UR7, URZ ;  /* 0x000000ff00077c82 */ /* 0x000fe20008000000 */
[----:B------:R2:W-:Y:S01]  /*1960*/  @!P3 SYNCS.ARRIVE.TRANS64 RZ, [UR8+0x3000], R2 ;  /* 0x00300002ffffb9a7 */ /* 0x0005e20008000008 */
[----:B------:R3:W-:Y:S06]  /*1970*/  MEMBAR.ALL.CTA ;  /* 0x0000000000007992 */ /* 0x0007ec0000008000 */
[----:B---3--:R-:W3:Y:S01]  /*1980*/  FENCE.VIEW.ASYNC.S ;  /* 0x00000000000073c6 */ /* 0x008ee20000000000 */
[----:B------:R-:W-:Y:S01]  /*1990*/  @UP0 UIADD3 UR9, UPT, UPT, UR8, 0x3000, URZ ;  /* 0x0000300008090890 */ /* 0x000fe2000fffe0ff */
[----:B------:R-:W-:Y:S01]  /*19a0*/  @UP0 UMOV UR10, URZ ;  /* 0x000000ff000a0c82 */ /* 0x000fe20008000000 */
[----:B------:R-:W-:Y:S01]  /*19b0*/  @UP1 UIADD3 UR25, UPT, UPT, UR8, 0x3000, URZ ;  /* 0x0000300008191890 */ /* 0x000fe2000fffe0ff */
[----:B------:R-:W-:Y:S01]  /*19c0*/  @UP1 UMOV UR27, URZ ;  /* 0x000000ff001b1c82 */ /* 0x000fe20008000000 */
[----:B------:R-:W-:Y:S01]  /*19d0*/  UMOV UR18, 0xfffffffe ;  /* 0xfffffffe00127882 */ /* 0x000fe20000000000 */
[----:B------:R-:W-:Y:S01]  /*19e0*/  UMOV UR19, 0x7fffbfdf ;  /* 0x7fffbfdf00137882 */ /* 0x000fe20000000000 */
[----:B------:R-:W-:Y:S01]  /*19f0*/  UMOV UR5, URZ ;  /* 0x000000ff00057c82 */ /* 0x000fe20008000000 */
[----:B------:R-:W-:-:S02]  /*1a00*/  UIADD3.64 UR20, UPT, UPT, UR6, UR20, URZ ;  /* 0x0000001406147297 */ /* 0x000fc4000fffe0ff */
[----:B------:R-:W-:Y:S02]  /*1a10*/  UIADD3.64 UR18, UPT, UPT, UR4, -UR18, URZ ;  /* 0x8000001204127297 */ /* 0x000fe4000fffe0ff */
[----:B------:R-:W-:Y:S01]  /*1a20*/  UISETP.NE.U32.AND UP0, UPT, UR22, URZ, UPT ;  /* 0x000000ff1600728c */ /* 0x000fe2000bf05070 */
[----:B------:R-:W-:Y:S01]  /*1a30*/  UMOV UR16, UR4 ;  /* 0x0000000400107c82 */ /* 0x000fe20008000000 */
[----:B------:R-:W-:Y:S01]  /*1a40*/  UMOV UR17, 0x80004020 ;  /* 0x8000402000117882 */ /* 0x000fe20000000000 */
[----:B------:R-:W-:Y:S01]  /*1a50*/  UMOV UR7, 0x40004040 ;  /* 0x4000404000077882 */ /* 0x000fe20000000000 */
[----:B---3--:R-:W-:Y:S06]  /*1a60*/  BAR.SYNC.DEFER_BLOCKING 0x0 ;  /* 0x0000000000007b1d */ /* 0x008fec0000010000 */
[----:B------:R2:W-:Y:S02]  /*1a70*/  @UP2 UTMALDG.2D [UR8], [UR12] ;  /* 0x000000080c0025b4 */ /* 0x0005e40008008000 */
[----:B------:R-:W-:Y:S06]  /*1a80*/  BAR.SYNC.DEFER_BLOCKING 0x0 ;  /* 0x0000000000007b1d */ /* 0x000fec0000010000 */
[----:B------:R2:W-:Y:S02]  /*1a90*/  @UP3 UTMALDG.2D [UR24], [UR14] ;  /* 0x000000180e0035b4 */ /* 0x0005e40008008000 */
[----:B------:R-:W-:Y:S06]  /*1aa0*/  BAR.SYNC.DEFER_BLOCKING 0x0 ;  /* 0x0000000000007b1d */ /* 0x000fec0000010000 */
[----:B------:R-:W3:Y:S02]  /*1ab0*/  SYNCS.PHASECHK.TRANS64.TRYWAIT P0, [UR8+0x3000], RZ ;  /* 0x003000ffff0075a7 */ /* 0x000ee40008001108 */
[----:B--23--:R-:W-:Y:S05]  /*1ac0*/  @!P0 BRA `(.L_x_54) ;  /* 0x0000000800b48947 */ /* 0x00cfea0003800000 */
.L_x_66:
[----:B------:R-:W-:Y:S05]  /*1ad0*/  BRA.U UP0, `(.L_x_55) ;  /* 0x00000001001c7547 */ /* 0x000fea000b800000 */
[----:B------:R-:W-:Y:S01]  /*1ae0*/  UMOV UR4, 0x0 ;  /* 0x0000000000047882 */ /* 0x000fe20000000000 */
[----:B------:R-:W-:Y:S01]  /*1af0*/  UMOV UR5, 0x8110010 ;  /* 0x0811001000057882 */ /* 0x000fe20000000000 */
[----:B------:R-:W-:Y:S01]  /*1b00*/  UMOV UR24, 0x0 ;  /* 0x0000000000187882 */ /* 0x000fe20000000000 */
[----:B------:R-:W-:Y:S01]  /*1b10*/  UMOV UR25, 0x8110010 ;  /* 0x0811001000197882 */ /* 0x000fe20000000000 */
[----:B------:R2:W-:Y:S01]  /*1b20*/  UTCHMMA gdesc[UR16], gdesc[UR6], tmem[UR29], tmem[UR4], idesc[UR5], !UPT ;  /* 0x00ff0406100075ea */ /* 0x0005e2000f80001d */
[----:B------:R2:W-:Y:S01]  /*1b30*/  UTCHMMA gdesc[UR18], gdesc[UR20], tmem[UR29], tmem[UR24], idesc[UR25], UPT ;  /* 0x00ff1814120075ea */ /* 0x0005e2000b80001d */
[----:B------:R-:W-:Y:S02]  /*1b40*/  NOP ;  /* 0x0000000000007918 */ /* 0x000fe40000000000 */
.L_x_55:
[----:B------:R-:W-:Y:S01]  /*1b50*/  ELECT P0, URZ, PT ;  /* 0x0000000000ff782f */ /* 0x000fe20003800000 */
[----:B--2---:R-:W-:-:S03]  /*1b60*/  UIADD3 UR4, UPT, UPT, UR8, 0x3010, URZ ;  /* 0x0000301008047890 */ /* 0x004fc6000fffe0ff */
[----:B------:R-:W-:Y:S01]  /*1b70*/  ISETP.LT.U32.AND P0, PT, R36, 0x20, P0 ;  /* 0x000000202400780c */ /* 0x000fe20000701070 */
[----:B------:R-:W-:-:S12]  /*1b80*/  UMOV UR5, URZ ;  /* 0x000000ff00057c82 */ /* 0x000fd80008000000 */
[----:B------:R-:W-:Y:S01]  /*1b90*/  VOTEU.ANY UP0, P0 ;  /* 0x0000000000ff7886 */ /* 0x000fe20000000100 */
[----:B------:R-:W-:Y:S01]  /*1ba0*/  VOTEU.ANY UP1, P0 ;  /* 0x0000000000ff7886 */ /* 0x000fe20000020100 */
[----:B------:R-:W-:-:S03]  /*1bb0*/  ISETP.GE.U32.AND P0, PT, R7, 0x21, PT ;  /* 0x000000210700780c */ /* 0x000fc60003f06070 */
[----:B------:R-:W-:Y:S02]  /*1bc0*/  @UP0 UMOV UR9, UR4 ;  /* 0x0000000400090c82 */ /* 0x000fe40008000000 */
[----:B------:R2:W-:Y:S01]  /*1bd0*/  @UP1 UTCBAR [UR9], URZ ;  /* 0x000000ff090013e9 */ /* 0x0005e200080000ff */
[----:B------:R-:W-:Y:S06]  /*1be0*/  BAR.SYNC.DEFER_BLOCKING 0x0 ;  /* 0x0000000000007b1d */ /* 0x000fec0000010000 */
[----:B------:R-:W3:Y:S02]  /*1bf0*/  SYNCS.PHASECHK.TRANS64.TRYWAIT P1, [UR8+0x3010], RZ ;  /* 0x003010ffff0075a7 */ /* 0x000ee40008021108 */
[----:B--23--:R-:W-:Y:S05]  /*1c00*/  @!P1 BRA `(.L_x_56) ;  /* 0x0000000800709947 */ /* 0x00cfea0003800000 */
.L_x_67:
[----:B------:R-:W-:Y:S05]  /*1c10*/  @!P0 BRA `(.L_x_53) ;  /* 0x0000000000c88947 */ /* 0x000fea0003800000 */
[----:B------:R-:W-:Y:S01]  /*1c20*/  IMAD.MOV.U32 R2, RZ, RZ, 0x1 ;  /* 0x00000001ff027424 */ /* 0x000fe200078e00ff */
[----:B------:R-:W2:Y:S01]  /*1c30*/  LDCU UR32, c[0x0][0x3a0] ;  /* 0x00007400ff2077ac */ /* 0x000ea20008000800 */
[----:B------:R-:W-:-:S05]  /*1c40*/  UMOV UR10, 0x20 ;  /* 0x00000020000a7882 */ /* 0x000fca0000000000 */
.L_x_60:
[----:B------:R-:W-:Y:S01]  /*1c50*/  BAR.SYNC.DEFER_BLOCKING 0x0 ;  /* 0x0000000000007b1d */ /* 0x000fe20000010000 */
[----:B-----5:R-:W-:Y:S01]  /*1c60*/  @!P3 IMAD.MOV.U32 R3, RZ, RZ, 0x3000 ;  /* 0x00003000ff03b424 */ /* 0x020fe200078e00ff */
[----:B------:R-:W-:Y:S02]  /*1c70*/  ELECT P1, URZ, PT ;  /* 0x0000000000ff782f */ /* 0x000fe40003820000 */
[----:B------:R-:W-:Y:S02]  /*1c80*/  ELECT P0, URZ, PT ;  /* 0x0000000000ff782f */ /* 0x000fe40003800000 */
[C---:B------:R-:W-:Y:S01]  /*1c90*/  ISETP.LT.U32.AND P1, PT, R36.reuse, 0x20, P1 ;  /* 0x000000202400780c */ /* 0x040fe20000f21070 */
[----:B------:R-:W-:Y:S01]  /*1ca0*/  UMOV UR27, UR10 ;  /* 0x0000000a001b7c82 */ /* 0x000fe20008000000 */
[----:B------:R-:W-:-:S11]  /*1cb0*/  ISETP.LT.U32.AND P0, PT, R36, 0x20, P0 ;  /* 0x000000202400780c */ /* 0x000fd60000701070 */
[----:B------:R-:W-:Y:S02]  /*1cc0*/  VOTEU.ANY UP0, P1 ;  /* 0x0000000000ff7886 */ /* 0x000fe40000800100 */
[----:B------:R-:W-:Y:S01]  /*1cd0*/  VOTEU.ANY UP1, P0 ;  /* 0x0000000000ff7886 */ /* 0x000fe20000020100 */
[----:B---3--:R3:W-:Y:S01]  /*1ce0*/  @!P3 SYNCS.ARRIVE.TRANS64 RZ, [UR8+0x3000], R3 ;  /* 0x00300003ffffb9a7 */ /* 0x0087e20008000008 */
[----:B------:R4:W-:Y:S06]  /*1cf0*/  MEMBAR.ALL.CTA ;  /* 0x0000000000007992 */ /* 0x0009ec0000008000 */
[----:B----4-:R-:W4:Y:S01]  /*1d00*/  FENCE.VIEW.ASYNC.S ;  /* 0x00000000000073c6 */ /* 0x010f220000000000 */
[----:B------:R-:W-:Y:S01]  /*1d10*/  @UP0 UIADD3 UR9, UPT, UPT, UR8, 0x3000, URZ ;  /* 0x0000300008090890 */ /* 0x000fe2000fffe0ff */
[----:B----4-:R-:W-:Y:S01]  /*1d20*/  VOTEU.ANY UP0, P1 ;  /* 0x0000000000ff7886 */ /* 0x010fe20000800100 */
[----:B------:R-:W-:-:S02]  /*1d30*/  @UP1 UIADD3 UR24, UPT, UPT, UR8, 0x2000, URZ ;  /* 0x0000200008181890 */ /* 0x000fc4000fffe0ff */
[----:B------:R-:W-:Y:S01]  /*1d40*/  @UP1 UIADD3 UR25, UPT, UPT, UR8, 0x3000, URZ ;  /* 0x0000300008191890 */ /* 0x000fe2000fffe0ff */
[----:B---3--:R-:W-:Y:S01]  /*1d50*/  IMAD.U32 R3, R2, -0x80000000, RZ ;  /* 0x8000000002037824 */ /* 0x008fe200078e00ff */
[----:B------:R-:W-:Y:S01]  /*1d60*/  VOTEU.ANY UP1, P0 ;  /* 0x0000000000ff7886 */ /* 0x000fe20000020100 */
[----:B------:R-:W-:Y:S06]  /*1d70*/  BAR.SYNC.DEFER_BLOCKING 0x0 ;  /* 0x0000000000007b1d */ /* 0x000fec0000010000 */
[----:B------:R3:W-:Y:S01]  /*1d80*/  @UP0 UTMALDG.2D [UR8], [UR12] ;  /* 0x000000080c0005b4 */ /* 0x0007e20008008000 */
[----:B------:R-:W-:Y:S01]  /*1d90*/  UISETP.NE.U32.AND UP0, UPT, UR22, URZ, UPT ;  /* 0x000000ff1600728c */ /* 0x000fe2000bf05070 */
[----:B------:R-:W-:Y:S06]  /*1da0*/  BAR.SYNC.DEFER_BLOCKING 0x0 ;  /* 0x0000000000007b1d */ /* 0x000fec0000010000 */
[----:B------:R3:W-:Y:S02]  /*1db0*/  @UP1 UTMALDG.2D [UR24], [UR14] ;  /* 0x000000180e0015b4 */ /* 0x0007e40008008000 */
[----:B------:R-:W-:Y:S06]  /*1dc0*/  BAR.SYNC.DEFER_BLOCKING 0x0 ;  /* 0x0000000000007b1d */ /* 0x000fec0000010000 */
[----:B------:R-:W4:Y:S02]  /*1dd0*/  SYNCS.PHASECHK.TRANS64.TRYWAIT P0, [UR8+0x3000], R3 ;  /* 0x00300003ff0075a7 */ /* 0x000f240008001108 */
[----:B---34-:R-:W-:Y:S05]  /*1de0*/  @!P0 BRA `(.L_x_57) ;  /* 0x0000000800048947 */ /* 0x018fea0003800000 */
.L_x_68:
[----:B------:R-:W-:Y:S05]  /*1df0*/  BRA.U UP0, `(.L_x_58) ;  /* 0x00000001001c7547 */ /* 0x000fea000b800000 */
[----:B------:R-:W-:Y:S01]  /*1e00*/  UMOV UR24, 0x0 ;  /* 0x0000000000187882 */ /* 0x000fe20000000000 */
[----:B------:R-:W-:Y:S01]  /*1e10*/  UMOV UR25, 0x8110010 ;  /* 0x0811001000197882 */ /* 0x000fe20000000000 */
[----:B------:R-:W-:Y:S01]  /*1e20*/  UMOV UR30, 0x0 ;  /* 0x00000000001e7882 */ /* 0x000fe20000000000 */
[----:B------:R-:W-:Y:S01]  /*1e30*/  UMOV UR31, 0x8110010 ;  /* 0x08110010001f7882 */ /* 0x000fe20000000000 */
[----:B------:R3:W-:Y:S01]  /*1e40*/  UTCHMMA gdesc[UR16], gdesc[UR6], tmem[UR29], tmem[UR24], idesc[UR25], UPT ;  /* 0x00ff1806100075ea */ /* 0x0007e2000b80001d */
[----:B------:R3:W-:Y:S01]  /*1e50*/  UTCHMMA gdesc[UR18], gdesc[UR20], tmem[UR29], tmem[UR30], idesc[UR31], UPT ;  /* 0x00ff1e14120075ea */ /* 0x0007e2000b80001d */
[----:B------:R-:W-:Y:S02]  /*1e60*/  NOP ;  /* 0x0000000000007918 */ /* 0x000fe40000000000 */
.L_x_58:
[----:B------:R-:W-:-:S04]  /*1e70*/  ELECT P0, URZ, PT ;  /* 0x0000000000ff782f */ /* 0x000fc80003800000 */
[----:B------:R-:W-:-:S13]  /*1e80*/  ISETP.LT.U32.AND P0, PT, R36, 0x20, P0 ;  /* 0x000000202400780c */ /* 0x000fda0000701070 */
[----:B------:R-:W-:Y:S01]  /*1e90*/  VOTEU.ANY UP0, P0 ;  /* 0x0000000000ff7886 */ /* 0x000fe20000000100 */
[----:B------:R-:W-:-:S04]  /*1ea0*/  VOTEU.ANY UP1, P0 ;  /* 0x0000000000ff7886 */ /* 0x000fc80000020100 */
[----:B------:R-:W-:Y:S02]  /*1eb0*/  @UP0 UMOV UR9, UR4 ;  /* 0x0000000400090c82 */ /* 0x000fe40008000000 */
[----:B------:R4:W-:Y:S01]  /*1ec0*/  @UP1 UTCBAR [UR9], URZ ;  /* 0x000000ff090013e9 */ /* 0x0009e200080000ff */
[----:B------:R-:W-:Y:S06]  /*1ed0*/  BAR.SYNC.DEFER_BLOCKING 0x0 ;  /* 0x0000000000007b1d */ /* 0x000fec0000010000 */
[----:B------:R-:W5:Y:S02]  /*1ee0*/  SYNCS.PHASECHK.TRANS64.TRYWAIT P0, [UR8+0x3010], R3 ;  /* 0x00301003ff0075a7 */ /* 0x000f640008001108 */
[----:B----45:R-:W-:Y:S05]  /*1ef0*/  @!P0 BRA `(.L_x_59) ;  /* 0x0000000400cc8947 */ /* 0x030fea0003800000 */
.L_x_69:
[----:B------:R-:W-:Y:S01]  /*1f00*/  UIADD3 UR10, UPT, UPT, UR10, 0x20, URZ ;  /* 0x000000200a0a7890 */ /* 0x000fe2000fffe0ff */
[----:B------:R-:W-:-:S03]  /*1f10*/  LOP3.LUT R2, R2, 0x1, RZ, 0x3c, !PT ;  /* 0x0000000102027812 */ /* 0x000fc600078e3cff */
[----:B--2---:R-:W-:-:S09]  /*1f20*/  UISETP.GE.AND UP0, UPT, UR10, UR32, UPT ;  /* 0x000000200a00728c */ /* 0x004fd2000bf06270 */
[----:B------:R-:W-:Y:S05]  /*1f30*/  BRA.U !UP0, `(.L_x_60) ;  /* 0xfffffffd08447547 */ /* 0x000fea000b83ffff */
.L_x_53:
[----:B---34-:R-:W-:Y:S06]  /*1f40*/  BAR.SYNC.DEFER_BLOCKING 0x0 ;  /* 0x0000000000007b1d */ /* 0x018fec0000010000 */
[----:B------:R-:W-:Y:S04]  /*1f50*/  BSSY.RECONVERGENT B4, `(.L_x_61) ;  /* 0x0000004000047945 */ /* 0x000fe80003800200 */
[----:B------:R-:W-:Y:S05]  /*1f60*/  @P3 BRA `(.L_x_62) ;  /* 0x0000000000083947 */ /* 0x000fea0003800000 */
[----:B------:R-:W3:Y:S02]  /*1f70*/  SYNCS.CCTL.IV [UR8+0x3000] ;  /* 0x00300000ff0079b1 */ /* 0x000ee40008000008 */
[----:B---3--:R-:W3:Y:S02]  /*1f80*/  SYNCS.CCTL.IV [UR8+0x3010] ;  /* 0x00301000ff0079b1 */ /* 0x008ee40008000008 */
.L_x_62:
[----:B--2---:R-:W-:Y:S05]  /*1f90*/  BSYNC.RECONVERGENT B4 ;  /* 0x0000000000047941 */ /* 0x004fea0003800200 */
.L_x_61:
[----:B------:R-:W-:Y:S01]  /*1fa0*/  USHF.L.U32 UR4, UR22, 0x15, URZ ;  /* 0x0000001516047899 */ /* 0x000fe200080006ff */
[C---:B------:R-:W-:Y:S01]  /*1fb0*/  IMAD.SHL.U32 R2, R0.reuse, 0x10, RZ ;  /* 0x0000001000027824 */ /* 0x040fe200078e00ff */
[----:B------:R-:W-:Y:S01]  /*1fc0*/  USHF.L.U32 UR22, UR22, 0x3, URZ ;  /* 0x0000000316167899 */ /* 0x000fe200080006ff */
[----:B-----5:R-:W-:Y:S01]  /*1fd0*/  SHF.R.U32.HI R3, RZ, 0x1, R0 ;  /* 0x00000001ff037819 */ /* 0x020fe20000011600 */
[----:B------:R-:W-:Y:S01]  /*1fe0*/  ULOP3.LUT UR4, UR4, 0x600000, URZ, 0xc0, !UPT ;  /* 0x0060000004047892 */ /* 0x000fe2000f8ec0ff */
[----:B------:R-:W-:Y:S01]  /*1ff0*/  IMAD.SHL.U32 R0, R0, 0x80, RZ ;  /* 0x0000008000007824 */ /* 0x000fe200078e00ff */
[----:B------:R-:W-:Y:S01]  /*2000*/  ULOP3.LUT UR22, UR22, 0x20, URZ, 0xc0, !UPT ;  /* 0x0000002016167892 */ /* 0x000fe2000f8ec0ff */
[----:B------:R-:W-:Y:S02]  /*2010*/  LOP3.LUT R2, R2, 0x70, RZ, 0xc0, !PT ;  /* 0x0000007002027812 */ /* 0x000fe400078ec0ff */
[----:B------:R-:W-:Y:S01]  /*2020*/  ELECT P0, URZ, PT ;  /* 0x0000000000ff782f */ /* 0x000fe20003800000 */
[----:B------:R-:W-:Y:S01]  /*2030*/  UIADD3 UR4, UPT, UPT, UR22, UR4, UR29 ;  /* 0x0000000416047290 */ /* 0x000fe2000fffe01d */
[----:B------:R-:W-:Y:S01]  /*2040*/  LOP3.LUT R3, R2, 0x40, R3, 0x78, !PT ;  /* 0x0000004002037812 */ /* 0x000fe200078e7803 */
[----:B------:R-:W-:Y:S01]  /*2050*/  UMOV UR9, UR26 ;  /* 0x0000001a00097c82 */ /* 0x000fe20008000000 */
[----:B------:R-:W-:Y:S01]  /*2060*/  ISETP.LT.U32.AND P0, PT, R36, 0x20, P0 ;  /* 0x000000202400780c */ /* 0x000fe20000701070 */
[----:B------:R-:W-:Y:S01]  /*2070*/  UMOV UR10, UR11 ;  /* 0x0000000b000a7c82 */ /* 0x000fe20008000000 */
[----:B------:R-:W-:-:S04]  /*2080*/  LOP3.LUT R0, R3, 0x3f80, R0, 0xf8, !PT ;  /* 0x00003f8003007812 */ /* 0x000fc800078ef800 */
[----:B------:R-:W2:Y:S01]  /*2090*/  LDTM.x32 R4, tmem[UR4] ;  /* 0x00000004000479ee */ /* 0x000ea200082c0000 */
[----:B------:R-:W-:Y:S01]  /*20a0*/  NOP ;  /* 0x0000000000007918 */ /* 0x000fe20000000000 */
[C---:B------:R-:W-:Y:S02]  /*20b0*/  LOP3.LUT R2, R0.reuse, 0x10, RZ, 0x3c, !PT ;  /* 0x0000001000027812 */ /* 0x040fe400078e3cff */
[----:B------:R-:W-:-:S03]  /*20c0*/  LOP3.LUT R3, R0, 0x20, RZ, 0x3c, !PT ;  /* 0x0000002000037812 */ /* 0x000fc600078e3cff */
[----:B--2---:R-:W-:Y:S01]  /*20d0*/  VOTEU.ANY UP0, P0 ;  /* 0x0000000000ff7886 */ /* 0x004fe20000000100 */
[----:B------:R-:W-:-:S04]  /*20e0*/  VOTEU.ANY UP1, P0 ;  /* 0x0000000000ff7886 */ /* 0x000fc80000020100 */
[----:B------:R-:W-:Y:S01]  /*20f0*/  @UP0 UMOV UR4, UR23 ;  /* 0x0000001700040c82 */ /* 0x000fe20008000000 */
[----:B------:R-:W-:Y:S01]  /*2100*/  @UP0 UMOV UR5, UR28 ;  /* 0x0000001c00050c82 */ /* 0x000fe20008000000 */
[----:B---3--:R-:W-:Y:S01]  /*2110*/  BAR.SYNC.DEFER_BLOCKING 0x0 ;  /* 0x0000000000007b1d */ /* 0x008fe20000010000 */
[----:B------:R-:W-:Y:S02]  /*2120*/  F2FP.F16.F32.PACK_AB R4, R5, R4 ;  /* 0x000000040504723e */ /* 0x000fe400000000ff */
[----:B------:R-:W-:Y:S02]  /*2130*/  F2FP.F16.F32.PACK_AB R5, R7, R6 ;  /* 0x000000060705723e */ /* 0x000fe400000000ff */
[----:B------:R-:W-:Y:S02]  /*2140*/  F2FP.F16.F32.PACK_AB R12, R13, R12 ;  /* 0x0000000c0d0c723e */ /* 0x000fe400000000ff */
[----:B------:R-:W-:Y:S02]  /*2150*/  F2FP.F16.F32.PACK_AB R6, R9, R8 ;  /* 0x000000080906723e */ /* 0x000fe400000000ff */
[----:B------:R-:W-:-:S02]  /*2160*/  F2FP.F16.F32.PACK_AB R7, R11, R10 ;  /* 0x0000000a0b07723e */ /* 0x000fc400000000ff */
[----:B------:R-:W-:Y:S02]  /*2170*/  F2FP.F16.F32.PACK_AB R13, R15, R14 ;  /* 0x0000000e0f0d723e */ /* 0x000fe400000000ff */
[----:B------:R-:W-:Y:S02]  /*2180*/  F2FP.F16.F32.PACK_AB R20, R21, R20 ;  /* 0x000000141514723e */ /* 0x000fe400000000ff */
[----:B------:R-:W-:Y:S01]  /*2190*/  F2FP.F16.F32.PACK_AB R14, R17, R16 ;  /* 0x00000010110e723e */ /* 0x000fe200000000ff */
[----:B------:R2:W-:Y:S01]  /*21a0*/  STS.128 [R0+UR8], R4 ;  /* 0x0000000400007988 */ /* 0x0005e20008000c08 */
[----:B------:R-:W-:Y:S02]  /*21b0*/  F2FP.F16.F32.PACK_AB R15, R19, R18 ;  /* 0x00000012130f723e */ /* 0x000fe400000000ff */
[----:B------:R-:W-:Y:S02]  /*21c0*/  F2FP.F16.F32.PACK_AB R21, R23, R22 ;  /* 0x000000161715723e */ /* 0x000fe400000000ff */
[----:B------:R-:W-:Y:S01]  /*21d0*/  F2FP.F16.F32.PACK_AB R28, R29, R28 ;  /* 0x0000001c1d1c723e */ /* 0x000fe200000000ff */
[----:B------:R2:W-:Y:S01]  /*21e0*/  STS.128 [R2+UR8], R12 ;  /* 0x0000000c02007988 */ /* 0x0005e20008000c08 */
[----:B------:R-:W-:-:S02]  /*21f0*/  F2FP.F16.F32.PACK_AB R22, R25, R24 ;  /* 0x000000181916723e */ /* 0x000fc400000000ff */
[----:B------:R-:W-:Y:S02]  /*2200*/  F2FP.F16.F32.PACK_AB R23, R27, R26 ;  /* 0x0000001a1b17723e */ /* 0x000fe400000000ff */
[----:B------:R-:W-:Y:S02]  /*2210*/  F2FP.F16.F32.PACK_AB R29, R31, R30 ;  /* 0x0000001e1f1d723e */ /* 0x000fe400000000ff */
[----:B------:R-:W-:Y:S01]  /*2220*/  F2FP.F16.F32.PACK_AB R30, R33, R32 ;  /* 0x00000020211e723e */ /* 0x000fe200000000ff */
[----:B------:R2:W-:Y:S01]  /*2230*/  STS.128 [R3+UR8], R20 ;  /* 0x0000001403007988 */ /* 0x0005e20008000c08 */
[----:B------:R-:W-:Y:S02]  /*2240*/  F2FP.F16.F32.PACK_AB R31, R35, R34 ;  /* 0x00000022231f723e */ /* 0x000fe400000000ff */
[----:B------:R-:W-:-:S05]  /*2250*/  LOP3.LUT R8, R0, 0x30, RZ, 0x3c, !PT ;  /* 0x0000003000087812 */ /* 0x000fca00078e3cff */
[----:B------:R2:W-:Y:S01]  /*2260*/  STS.128 [R8+UR8], R28 ;  /* 0x0000001c08007988 */ /* 0x0005e20008000c08 */
[----:B------:R3:W-:Y:S06]  /*2270*/  MEMBAR.ALL.CTA ;  /* 0x0000000000007992 */ /* 0x0007ec0000008000 */
[----:B---3--:R-:W3:Y:S02]  /*2280*/  FENCE.VIEW.ASYNC.S ;  /* 0x00000000000073c6 */ /* 0x008ee40000000000 */
[----:B---3--:R-:W-:Y:S06]  /*2290*/  BAR.SYNC.DEFER_BLOCKING 0x0 ;  /* 0x0000000000007b1d */ /* 0x008fec0000010000 */
[----:B------:R2:W-:Y:S01]  /*22a0*/  @UP1 UTMASTG.2D [UR8], [UR4] ;  /* 0x00000008040013b5 */ /* 0x0005e20008008000 */
[----:B------:R0:W-:Y:S01]  /*22b0*/  UTMACMDFLUSH ;  /* 0x00000000000079b7 */ /* 0x0001e20000000000 */
[----:B------:R-:W-:-:S04]  /*22c0*/  DEPBAR.LE SB0, 0x0 ;  /* 0x000080000000791a */ /* 0x000fc80000000000 */
[----:B------:R-:W-:Y:S08]  /*22d0*/  BAR.SYNC.DEFER_BLOCKING 0x0 ;  /* 0x0000000000007b1d */ /* 0x000ff00000010000 */
[----:B------:R-:W-:Y:S06]  /*22e0*/  BAR.SYNC.DEFER_BLOCKING 0x0 ;  /* 0x0000000000007b1d */ /* 0x000fec0000010000 */
[----:B--2---:R-:W-:Y:S05]  /*22f0*/  @P2 BRA `(.L_x_63) ;  /* 0x0000000000a02947 */ /* 0x004fea0003800000 */
[----:B------:R-:W2:Y:S01]  /*2300*/  S2UR UR5, SR_CgaCtaId ;  /* 0x00000000000579c3 */ /* 0x000ea20000008800 */
[----:B------:R-:W-:Y:S01]  /*2310*/  NOP ;  /* 0x0000000000007918 */ /* 0x000fe20000000000 */
[----:B------:R-:W-:Y:S01]  /*2320*/  UMOV UR4, 0x50 ;  /* 0x0000005000047882 */ /* 0x000fe20000000000 */
[----:B------:R-:W-:Y:S02]  /*2330*/  IMAD.U32 R0, RZ, RZ, UR29 ;  /* 0x0000001dff007e24 */ /* 0x000fe4000f8e00ff */
[----:B------:R-:W-:Y:S02]  /*2340*/  IMAD.MOV.U32 R3, RZ, RZ, 0x3 ;  /* 0x00000003ff037424 */ /* 0x000fe400078e00ff */
[----:B------:R-:W-:Y:S01]  /*2350*/  IMAD.MOV.U32 R7, RZ, RZ, 0x1 ;  /* 0x00000001ff077424 */ /* 0x000fe200078e00ff */
[----:B------:R-:W-:-:S04]  /*2360*/  LOP3.LUT R0, R0, 0xffff, RZ, 0xc0, !PT ;  /* 0x0000ffff00007812 */ /* 0x000fc800078ec0ff */
[----:B------:R-:W-:-:S05]  /*2370*/  SHF.R.U32.HI R0, RZ, 0x5, R0 ;  /* 0x00000005ff007819 */ /* 0x000fca0000011600 */
[----:B------:R-:W-:Y:S01]  /*2380*/  VIADD R2, R0, 0x10 ;  /* 0x0000001000027836 */ /* 0x000fe20000000000 */
[----:B------:R-:W-:Y:S01]  /*2390*/  SHF.L.U32 R0, R3, R0, RZ ;  /* 0x0000000003007219 */ /* 0x000fe200000006ff */
[----:B--2---:R-:W-:-:S03]  /*23a0*/  ULEA UR6, UR5, UR4, 0x18 ;  /* 0x0000000405067291 */ /* 0x004fc6000f8ec0ff */
[----:B------:R-:W-:-:S04]  /*23b0*/  SHF.L.U32 R3, R7, R2, RZ ;  /* 0x0000000207037219 */ /* 0x000fc800000006ff */
[----:B------:R-:W-:Y:S02]  /*23c0*/  LOP3.LUT R0, R3, R0, RZ, 0xfc, !PT ;  /* 0x0000000003007212 */ /* 0x000fe400078efcff */
[----:B------:R-:W2:Y:S02]  /*23d0*/  LDS R5, [UR6] ;  /* 0x00000006ff057984 */ /* 0x000ea40008000800 */
[C---:B------:R-:W-:Y:S02]  /*23e0*/  LOP3.LUT R2, R0.reuse, 0xffff, RZ, 0xc0, !PT ;  /* 0x0000ffff00027812 */ /* 0x040fe400078ec0ff */
[----:B--2---:R-:W-:-:S04]  /*23f0*/  LOP3.LUT R3, R0, 0xffff, R5, 0x80, !PT ;  /* 0x0000ffff00037812 */ /* 0x004fc800078e8005 */
[----:B------:R-:W-:-:S13]  /*2400*/  ISETP.NE.AND P0, PT, R3, R2, PT ;  /* 0x000000020300720c */ /* 0x000fda0003f05270 */
[----:B------:R-:W-:Y:S05]  /*2410*/  @P0 BRA `(.L_x_64) ;  /* 0x0000000000500947 */ /* 0x000fea0003800000 */
[----:B------:R-:W-:Y:S02]  /*2420*/  SHF.R.U32.HI R5, RZ, 0x10, R5 ;  /* 0x00000010ff057819 */ /* 0x000fe40000011605 */
[----:B------:R-:W-:-:S04]  /*2430*/  SHF.R.U32.HI R2, RZ, 0x10, R0 ;  /* 0x00000010ff027819 */ /* 0x000fc80000011600 */
[----:B------:R-:W-:-:S04]  /*2440*/  LOP3.LUT R5, R5, R2, RZ, 0xc0, !PT ;  /* 0x0000000205057212 */ /* 0x000fc800078ec0ff */
[----:B------:R-:W-:-:S13]  /*2450*/  ISETP.NE.AND P0, PT, R5, R2, PT ;  /* 0x000000020500720c */ /* 0x000fda0003f05270 */
[----:B------:R-:W-:Y:S05]  /*2460*/  @P0 BRA `(.L_x_65) ;  /* 0x0000000000300947 */ /* 0x000fea0003800000 */
[----:B------:R-:W-:Y:S01]  /*2470*/  R2UR UR4, R0 ;  /* 0x00000000000472ca */ /* 0x000fe200000e0000 */
[----:B------:R-:W-:Y:S01]  /*2480*/  VOTEU.ANY UR5, UPT, PT ;  /* 0x0000000000057886 */ /* 0x000fe200038e0100 */
[----:B------:R-:W2:Y:S01]  /*2490*/  S2R R0, SR_LANEID ;  /* 0x0000000000007919 */ /* 0x000ea20000000000 */
[----:B------:R-:W-:-:S10]  /*24a0*/  UFLO.U32 UR5, UR5 ;  /* 0x00000005000572bd */ /* 0x000fd400080e0000 */
[----:B------:R-:W-:-:S06]  /*24b0*/  ULOP3.LUT UR4, URZ, UR4, URZ, 0x33, !UPT ;  /* 0x00000004ff047292 */ /* 0x000fcc000f8e33ff */
[----:B------:R-:W-:-:S04]  /*24c0*/  IMAD.U32 R2, RZ, RZ, UR4 ;  /* 0x00000004ff027e24 */ /* 0x000fc8000f8e00ff */
[----:B------:R-:W3:Y:S02]  /*24d0*/  REDUX UR7, R2 ;  /* 0x00000000020773c4 */ /* 0x000ee40000000000 */
[----:B------:R4:W-:Y:S01]  /*24e0*/  UTCATOMSWS.AND URZ, UR4 ;  /* 0x0000000400ff79e3 */ /* 0x0009e20008000000 */
[----:B--2---:R-:W-:Y:S01]  /*24f0*/  ISETP.EQ.U32.AND P0, PT, R0, UR5, PT ;  /* 0x0000000500007c0c */ /* 0x004fe2000bf02070 */
[----:B---3--:R-:W-:-:S12]  /*2500*/  IMAD.U32 R0, RZ, RZ, UR7 ;  /* 0x00000007ff007e24 */ /* 0x008fd8000f8e00ff */
[----:B------:R4:W-:Y:S01]  /*2510*/  @P0 ATOMS.AND RZ, [UR6], R0 ;  /* 0x00000000ffff098c */ /* 0x0009e2000a800006 */
[----:B------:R-:W-:Y:S05]  /*2520*/  BRA `(.L_x_63) ;  /* 0x0000000000147947 */ /* 0x000fea0003800000 */
.L_x_65:
[----:B------:R-:W-:-:S07]  /*2530*/  MOV R2, 0x2550 ;  /* 0x0000255000027802 */ /* 0x000fce0000000f00 */
[----:B-1----:R-:W-:Y:S05]  /*2540*/  CALL.REL.NOINC `($__internal_0_$__cuda_sm10x_tcgen05_guardrail_trap_col_being_dealloced_not_returned_by_alloc) ;  /* 0x0000000000447944 */ /* 0x002fea0003c00000 */
[----:B------:R-:W-:Y:S05]  /*2550*/  BRA `(.L_x_63) ;  /* 0x0000000000087947 */ /* 0x000fea0003800000 */
.L_x_64:
[----:B------:R-:W-:-:S07]  /*2560*/  MOV R2, 0x2580 ;  /* 0x0000258000027802 */ /* 0x000fce0000000f00 */
[----:B-1----:R-:W-:Y:S05]  /*2570*/  CALL.REL.NOINC `($__internal_2_$__cuda_sm10x_tcgen05_guardrail_trap_unallocated_columns_being_dealloced) ;  /* 0x0000000000507944 */ /* 0x002fea0003c00000 */
.L_x_63:
[----:B------:R-:W-:Y:S01]  /*2580*/  NOP ;  /* 0x0000000000007918 */ /* 0x000fe20000000000 */
[----:B----4-:R-:W-:Y:S05]  /*2590*/  EXIT ;  /* 0x000000000000794d */ /* 0x010fea0003800000 */
.L_x_54:
[----:B------:R-:W2:Y:S02]  /*25a0*/  SYNCS.PHASECHK.TRANS64.TRYWAIT P0, [UR8+0x3000], RZ ;  /* 0x003000ffff0075a7 */ /* 0x000ea40008001108 */
[----:B--2---:R-:W-:Y:S05]  /*25b0*/  @!P0 BRA `(.L_x_54) ;  /* 0xfffffffc00f88947 */ /* 0x004fea000383ffff */
[----:B------:R-:W-:Y:S05]  /*25c0*/  BRA `(.L_x_66) ;  /* 0xfffffff400407947 */ /* 0x000fea000383ffff */
.L_x_56:
[----:B------:R-:W2:Y:S02]  /*25d0*/  SYNCS.PHASECHK.TRANS64.TRYWAIT P1, [UR8+0x3010], RZ ;  /* 0x003010ffff0075a7 */ /* 0x000ea40008021108 */
[----:B--2---:R-:W-:Y:S05]  /*25e0*/  @!P1 BRA `(.L_x_56) ;  /* 0xfffffffc00f89947 */ /* 0x004fea000383ffff */
[----:B------:R-:W-:Y:S05]  /*25f0*/  BRA `(.L_x_67) ;  /* 0xfffffff400847947 */ /* 0x000fea000383ffff */
.L_x_57:
[----:B------:R-:W3:Y:S02]  /*2600*/  SYNCS.PHASECHK.TRANS64.TRYWAIT P0, [UR8+0x3000], R3 ;  /* 0x00300003ff0075a7 */ /* 0x000ee40008001108 */
[----:B---3--:R-:W-:Y:S05]  /*2610*/  @!P0 BRA `(.L_x_57) ;  /* 0xfffffffc00f88947 */ /* 0x008fea000383ffff */
[----:B------:R-:W-:Y:S05]  /*2620*/  BRA `(.L_x_68) ;  /* 0xfffffff400f07947 */ /* 0x000fea000383ffff */
.L_x_59:
[----:B------:R-:W4:Y:S02]  /*2630*/  SYNCS.PHASECHK.TRANS64.TRYWAIT P0, [UR8+0x3010], R3 ;  /* 0x00301003ff0075a7 */ /* 0x000f240008001108 */
[----:B----4-:R-:W-:Y:S05]  /*2640*/  @!P0 BRA `(.L_x_59) ;  /* 0xfffffffc00f88947 */ /* 0x010fea000383ffff */
[----:B------:R-:W-:Y:S05]  /*2650*/  BRA `(.L_x_69) ;  /* 0xfffffff800287947 */ /* 0x000fea000383ffff */
        .weak           $__internal_0_$__cuda_sm10x_tcgen05_guardrail_trap_col_being_dealloced_not_returned_by_alloc
        .type           $__internal_0_$__cuda_sm10x_tcgen05_guardrail_trap_col_being_dealloced_not_returned_by_alloc,@function
        .size           $__internal_0_$__cuda_sm10x_tcgen05_guardrail_trap_col_being_dealloced_not_returned_by_alloc,($__internal_1_$__cuda_sm10x_tcgen05_guardrail_trap_phase_invalid_during_alloc - $__internal_0_$__cuda_sm10x_tcgen05_guardrail_trap_col_being_dealloced_not_returned_by_alloc)
$__internal_0_$__cuda_sm10x_tcgen05_guardrail_trap_col_being_dealloced_not_returned_by_alloc:
[----:B------:R-:W-:Y:S05]  /*2660*/  BPT.TRAP 0x1 ;  /* 0x000000040000795c */ /* 0x000fea0000300000 */
[----:B------:R-:W-:-:S04]  /*2670*/  IMAD.MOV.U32 R3, RZ, RZ, 0x0 ;  /* 0x00000000ff037424 */ /* 0x000fc800078e00ff */
[----:B------:R-:W-:Y:S05]  /*2680*/  RET.REL.NODEC R2 `(gluon_tcgen05) ;  /* 0xffffffd8025c7950 */ /* 0x000fea0003c3ffff */
        .weak           $__internal_1_$__cuda_sm10x_tcgen05_guardrail_trap_phase_invalid_during_alloc
        .type           $__internal_1_$__cuda_sm10x_tcgen05_guardrail_trap_phase_invalid_during_alloc,@function
        .size           $__internal_1_$__cuda_sm10x_tcgen05_guardrail_trap_phase_invalid_during_alloc,($__internal_2_$__cuda_sm10x_tcgen05_guardrail_trap_unallocated_columns_being_dealloced - $__internal_1_$__cuda_sm10x_tcgen05_guardrail_trap_phase_invalid_during_alloc)
$__internal_1_$__cuda_sm10x_tcgen05_guardrail_trap_phase_invalid_during_alloc:
[----:B------:R-:W-:Y:S05]  /*2690*/  BPT.TRAP 0x1 ;  /* 0x000000040000795c */ /* 0x000fea0000300000 */
[----:B------:R-:W-:-:S04]  /*26a0*/  IMAD.MOV.U32 R3, RZ, RZ, 0x0 ;  /* 0x00000000ff037424 */ /* 0x000fc800078e00ff */
[----:B------:R-:W-:Y:S05]  /*26b0*/  RET.REL.NODEC R2 `(gluon_tcgen05) ;  /* 0xffffffd802507950 */ /* 0x000fea0003c3ffff */
        .weak           $__internal_2_$__cuda_sm10x_tcgen05_guardrail_trap_unallocated_columns_being_dealloced
        .type           $__internal_2_$__cuda_sm10x_tcgen05_guardrail_trap_unallocated_columns_being_dealloced,@function
        .size           $__internal_2_$__cuda_sm10x_tcgen05_guardrail_trap_unallocated_columns_being_dealloced,(.L_x_73 - $__internal_2_$__cuda_sm10x_tcgen05_guardrail_trap_unallocated_columns_being_dealloced)
$__internal_2_$__cuda_sm10x_tcgen05_guardrail_trap_unallocated_columns_being_dealloced:
[----:B------:R-:W-:Y:S05]  /*26c0*/  BPT.TRAP 0x1 ;  /* 0x000000040000795c */ /* 0x000fea0000300000 */
[----:B------:R-:W-:-:S04]  /*26d0*/  IMAD.MOV.U32 R3, RZ, RZ, 0x0 ;  /* 0x00000000ff037424 */ /* 0x000fc800078e00ff */
[----:B------:R-:W-:Y:S05]  /*26e0*/  RET.REL.NODEC R2 `(gluon_tcgen05) ;  /* 0xffffffd802447950 */ /* 0x000fea0003c3ffff */
.L_x_70:
[----:B------:R-:W-:-:S00]  /*26f0*/  BRA `(.L_x_70) ;  /* 0xfffffffc00fc7947 */ /* 0x000fc0000383ffff */
[----:B------:R-:W-:-:S00]  /*2700*/  NOP ;  /* 0x0000000000007918 */ /* 0x000fc00000000000 */
[----:B------:R-:W-:-:S00]  /*2710*/  NOP ;  /* 0x0000000000007918 */ /* 0x000fc00000000000 */
[----:B------:R-:W-:-:S00]  /*2720*/  NOP ;  /* 0x0000000000007918 */ /* 0x000fc00000000000 */
[----:B------:R-:W-:-:S00]  /*2730*/  NOP ;  /* 0x0000000000007918 */ /* 0x000fc00000000000 */
[----:B------:R-:W-:-:S00]  /*2740*/  NOP ;  /* 0x0000000000007918 */ /* 0x000fc00000000000 */
[----:B------:R-:W-:-:S00]  /*2750*/  NOP ;  /* 0x0000000000007918 */ /* 0x000fc00000000000 */
[----:B------:R-:W-:-:S00]  /*2760*/  NOP ;  /* 0x0000000000007918 */ /* 0x000fc00000000000 */
[----:B------:R-:W-:-:S00]  /*2770*/  NOP ;  /* 0x0000000000007918 */ /* 0x000fc00000000000 */
.L_x_73:


//--------------------- .nv.shared.gluon_tcgen05  --------------------------
	.section	.nv.shared.gluon_tcgen05,"aw",@nobits
	.sectionflags	@""
	.align	16
	.zero		1024


//--------------------- .nv.shared.reserved.0     --------------------------
	.section	.nv.shared.reserved.0,"aw",@nobits
	.align	8
	.weak		__nv_reservedSMEM_offset_0_alias
	.size		__nv_reservedSMEM_offset_0_alias, 0, 64
	.other		__nv_reservedSMEM_offset_0_alias,@"STO_CUDA_RESERVED_SHARED STV_DEFAULT"
__nv_reservedSMEM_offset_0_alias:
	.zero		0
.nv.shared.reserved.0:
	.zero		64
	.weak		__nv_reservedSMEM_allocation_phase
	.type		__nv_reservedSMEM_allocation_phase,@object
	.size		__nv_reservedSMEM_allocation_phase,(.L_0 - __nv_reservedSMEM_allocation_phase)
__nv_reservedSMEM_allocation_phase:
	.zero		1
.L_0:
	.zero		7
	.weak		__nv_reservedSMEM_devtool_atexit_pc
	.type		__nv_reservedSMEM_devtool_atexit_pc,@object
	.size		__nv_reservedSMEM_devtool_atexit_pc,(__nv_reservedSMEM_allocation_mask - __nv_reservedSMEM_devtool_atexit_pc)
__nv_reservedSMEM_devtool_atexit_pc:
	.zero		8
	.weak		__nv_reservedSMEM_allocation_mask
	.type		__nv_reservedSMEM_allocation_mask,@object
	.size		__nv_reservedSMEM_allocation_mask,(.L_2 - __nv_reservedSMEM_allocation_mask)
__nv_reservedSMEM_allocation_mask:
	.zero		4
.L_2:


//--------------------- .nv.constant0.gluon_tcgen05 --------------------------
	.section	.nv.constant0.gluon_tcgen05,"a",@progbits
	.sectionflags	@""
	.align	4
.nv.constant0.gluon_tcgen05:
	.zero		976


//--------------------- SYMBOLS --------------------------

	.type		.nv.reservedSmem.offset0,@object
	.size		.nv.reservedSmem.offset0,0x4
	.type		.nv.reservedSmem.cap,@object
	.size		.nv.reservedSmem.cap,0x4
